// auto-generated by cutlass_sweep.gemm — config: {"arch": "sm_100", "cluster_m": 2, "cluster_n": 2, "dtype": "fp16", "stages": 4, "tile_k": 128, "tile_m": 64, "tile_n": 64}
#include "cutlass/cutlass.h"
#include "cutlass/gemm/collective/collective_builder.hpp"
#include "cutlass/gemm/device/gemm_universal_adapter.h"
#include "cutlass/gemm/kernel/gemm_universal.hpp"
#include "cutlass/epilogue/collective/collective_builder.hpp"

using ElemA = cutlass::half_t;
using ElemB = cutlass::half_t;
using ElemCD = cutlass::half_t;
using Acc  = float;
using TileShape    = cute::Shape<cute::_64, cute::_64, cute::_128>;
using ClusterShape = cute::Shape<cute::_2, cute::_2, cute::_1>;

using CollectiveEpilogue = typename cutlass::epilogue::collective::CollectiveBuilder<
    cutlass::arch::Sm100, cutlass::arch::OpClassTensorOp,
    TileShape, ClusterShape,
    cutlass::epilogue::collective::EpilogueTileAuto,
    Acc, Acc,
    ElemCD, cutlass::layout::RowMajor, 128 / cutlass::sizeof_bits<ElemCD>::value,
    ElemCD, cutlass::layout::RowMajor, 128 / cutlass::sizeof_bits<ElemCD>::value,
    cutlass::epilogue::collective::EpilogueScheduleAuto
  >::CollectiveOp;

using CollectiveMainloop = typename cutlass::gemm::collective::CollectiveBuilder<
    cutlass::arch::Sm100, cutlass::arch::OpClassTensorOp,
    ElemA, cutlass::layout::RowMajor, 128 / cutlass::sizeof_bits<ElemA>::value,
    ElemB, cutlass::layout::ColumnMajor, 128 / cutlass::sizeof_bits<ElemB>::value,
    Acc,
    TileShape, ClusterShape,
    cutlass::gemm::collective::StageCount<4>,
    cutlass::gemm::collective::KernelScheduleAuto
  >::CollectiveOp;

using GemmKernel = cutlass::gemm::kernel::GemmUniversal<
    cute::Shape<int,int,int,int>,
    CollectiveMainloop,
    CollectiveEpilogue
>;
using Gemm = cutlass::gemm::device::GemmUniversalAdapter<GemmKernel>;

// Force the device kernel symbol into the cubin without needing a host main.
auto* _anchor = &cutlass::device_kernel<GemmKernel>;


// ===== COMPILED SASS (sm_100a) =====

	.target	sm_100a

	.elftype	@"ET_EXEC"


//--------------------- .note.nv.tkinfo           --------------------------
	.section	.note.nv.tkinfo,"",@"SHT_NOTE"
	.sectionflags	@"SHF_NOTE_NV_TKINFO"
	.tkinfo
        /*0018*/ 	.word	0x00000002
        /*0030*/ 	.string	""
        /*0030*/ 	.string	"ptxas"
        /*0030*/ 	.string	"Cuda compilation tools, release 13.0, V13.0.88"
        /*0030*/ 	.string	"Build cuda_13.0.r13.0/compiler.36424714_0"
        /*0030*/ 	.string	"-arch sm_100a -m 64 "



//--------------------- .note.nv.cuinfo           --------------------------
	.section	.note.nv.cuinfo,"",@"SHT_NOTE"
	.sectionflags	@"SHF_NOTE_NV_CUINFO"
        /*0018*/ 	.short	0x0002
        /*001a*/ 	.short	0x0064
        /*001c*/ 	.short	0x0082
	.zero		2


//--------------------- .nv.info                  --------------------------
	.section	.nv.info,"",@"SHT_CUDA_INFO"
	.align	4


	//----- nvinfo : EIATTR_REGCOUNT
	.align		4
        /*0000*/ 	.byte	0x04, 0x2f
        /*0002*/ 	.short	(.L_19 - .L_18)
	.align		4
.L_18:
        /*0004*/ 	.word	index@(_ZN7cutlass13device_kernelINS_4gemm6kernel13GemmUniversalIN4cute5tupleIJiiiiEEENS1_10collective13CollectiveMmaINS1_35MainloopSm100TmaUmmaWarpSpecializedILi4ELi2ELi4ENS5_IJNS4_1CILi2EEESB_NSA_ILi1EEEEEEEENS5_IJNSA_ILi64EEESF_NSA_ILi128EEEEEENS_6half_tENS5_IJlSC_lEEESI_SJ_NS4_8TiledMMAINS4_8MMA_AtomIJNS4_20SM100_MMA_F16BF16_SSISI_SI_fLi64ELi64ELNS4_4UMMA5MajorE0ELSO_0ELNSN_7ScaleInE0ELSP_0EEEEEENS4_6LayoutINS5_IJSC_SC_SC_EEENS5_IJNSA_ILi0EEESU_SU_EEEEENS5_IJNS4_10UnderscoreESX_SX_EEEEENS4_23SM90_TMA_LOAD_MULTICASTENS4_14ComposedLayoutINS4_7SwizzleILi3ELi4ELi3EEENS4_18smem_ptr_flag_bitsILi16EEENSS_INS5_IJNSA_ILi8EEESF_EEENS5_IJSF_SC_EEEEEEEvNS4_8identityES10_S1A_vS1B_EENS_8epilogue10collective18CollectiveEpilogueINS1D_23Sm100TmaWarpSpecializedILi3ELi2ELi16ELb1ELb0EEEJSH_NS5_IJNSS_ISF_SC_EENSS_INSA_ILi32EEESC_EEEEESI_SJ_SI_SJ_NS1D_6fusion15FusionCallbacksIS1H_NS1M_17LinearCombinationISI_fSI_fLNS_15FloatRoundStyleE2EEESH_S1L_JEEENS4_5SM1004TMEM4LOAD26SM100_TMEM_LOAD_16dp256b4xENS4_13SM90_TMA_LOADENS11_INS12_ILi2ELi4ELi3EEES15_NSS_INS5_IJS16_S1J_EEENS5_IJS1J_SC_EEEEEEENS4_17SM75_U32x4_LDSM_NENS4_14SM90_TMA_STOREES21_NS4_17SM90_U32x4_STSM_NENS4_39AutoVectorizingCopyWithAssumedAlignmentILi128EEEEEEvvEEEEvNT_6ParamsE)
        /*0008*/ 	.word	0x00000045


	//----- nvinfo : EIATTR_FRAME_SIZE
	.align		4
.L_19:
        /*000c*/ 	.byte	0x04, 0x11
        /*000e*/ 	.short	(.L_21 - .L_20)
	.align		4
.L_20:
        /*0010*/ 	.word	index@($__internal_2_$__cuda_sm10x_tcgen05_guardrail_trap_unallocated_columns_being_dealloced)
        /*0014*/ 	.word	0x00000000


	//----- nvinfo : EIATTR_FRAME_SIZE
	.align		4
.L_21:
        /*0018*/ 	.byte	0x04, 0x11
        /*001a*/ 	.short	(.L_23 - .L_22)
	.align		4
.L_22:
        /*001c*/ 	.word	index@($__internal_1_$__cuda_sm10x_tcgen05_guardrail_trap_phase_invalid_during_alloc)
        /*0020*/ 	.word	0x00000000


	//----- nvinfo : EIATTR_FRAME_SIZE
	.align		4
.L_23:
        /*0024*/ 	.byte	0x04, 0x11
        /*0026*/ 	.short	(.L_25 - .L_24)
	.align		4
.L_24:
        /*0028*/ 	.word	index@($__internal_0_$__cuda_sm10x_tcgen05_guardrail_trap_col_being_dealloced_not_returned_by_alloc)
        /*002c*/ 	.word	0x00000000


	//----- nvinfo : EIATTR_FRAME_SIZE
	.align		4
.L_25:
        /*0030*/ 	.byte	0x04, 0x11
        /*0032*/ 	.short	(.L_27 - .L_26)
	.align		4
.L_26:
        /*0034*/ 	.word	index@(_ZN7cutlass13device_kernelINS_4gemm6kernel13GemmUniversalIN4cute5tupleIJiiiiEEENS1_10collective13CollectiveMmaINS1_35MainloopSm100TmaUmmaWarpSpecializedILi4ELi2ELi4ENS5_IJNS4_1CILi2EEESB_NSA_ILi1EEEEEEEENS5_IJNSA_ILi64EEESF_NSA_ILi128EEEEEENS_6half_tENS5_IJlSC_lEEESI_SJ_NS4_8TiledMMAINS4_8MMA_AtomIJNS4_20SM100_MMA_F16BF16_SSISI_SI_fLi64ELi64ELNS4_4UMMA5MajorE0ELSO_0ELNSN_7ScaleInE0ELSP_0EEEEEENS4_6LayoutINS5_IJSC_SC_SC_EEENS5_IJNSA_ILi0EEESU_SU_EEEEENS5_IJNS4_10UnderscoreESX_SX_EEEEENS4_23SM90_TMA_LOAD_MULTICASTENS4_14ComposedLayoutINS4_7SwizzleILi3ELi4ELi3EEENS4_18smem_ptr_flag_bitsILi16EEENSS_INS5_IJNSA_ILi8EEESF_EEENS5_IJSF_SC_EEEEEEEvNS4_8identityES10_S1A_vS1B_EENS_8epilogue10collective18CollectiveEpilogueINS1D_23Sm100TmaWarpSpecializedILi3ELi2ELi16ELb1ELb0EEEJSH_NS5_IJNSS_ISF_SC_EENSS_INSA_ILi32EEESC_EEEEESI_SJ_SI_SJ_NS1D_6fusion15FusionCallbacksIS1H_NS1M_17LinearCombinationISI_fSI_fLNS_15FloatRoundStyleE2EEESH_S1L_JEEENS4_5SM1004TMEM4LOAD26SM100_TMEM_LOAD_16dp256b4xENS4_13SM90_TMA_LOADENS11_INS12_ILi2ELi4ELi3EEES15_NSS_INS5_IJS16_S1J_EEENS5_IJS1J_SC_EEEEEEENS4_17SM75_U32x4_LDSM_NENS4_14SM90_TMA_STOREES21_NS4_17SM90_U32x4_STSM_NENS4_39AutoVectorizingCopyWithAssumedAlignmentILi128EEEEEEvvEEEEvNT_6ParamsE)
        /*0038*/ 	.word	0x00000000


	//----- nvinfo : EIATTR_MIN_STACK_SIZE
	.align		4
.L_27:
        /*003c*/ 	.byte	0x04, 0x12
        /*003e*/ 	.short	(.L_29 - .L_28)
	.align		4
.L_28:
        /*0040*/ 	.word	index@(_ZN7cutlass13device_kernelINS_4gemm6kernel13GemmUniversalIN4cute5tupleIJiiiiEEENS1_10collective13CollectiveMmaINS1_35MainloopSm100TmaUmmaWarpSpecializedILi4ELi2ELi4ENS5_IJNS4_1CILi2EEESB_NSA_ILi1EEEEEEEENS5_IJNSA_ILi64EEESF_NSA_ILi128EEEEEENS_6half_tENS5_IJlSC_lEEESI_SJ_NS4_8TiledMMAINS4_8MMA_AtomIJNS4_20SM100_MMA_F16BF16_SSISI_SI_fLi64ELi64ELNS4_4UMMA5MajorE0ELSO_0ELNSN_7ScaleInE0ELSP_0EEEEEENS4_6LayoutINS5_IJSC_SC_SC_EEENS5_IJNSA_ILi0EEESU_SU_EEEEENS5_IJNS4_10UnderscoreESX_SX_EEEEENS4_23SM90_TMA_LOAD_MULTICASTENS4_14ComposedLayoutINS4_7SwizzleILi3ELi4ELi3EEENS4_18smem_ptr_flag_bitsILi16EEENSS_INS5_IJNSA_ILi8EEESF_EEENS5_IJSF_SC_EEEEEEEvNS4_8identityES10_S1A_vS1B_EENS_8epilogue10collective18CollectiveEpilogueINS1D_23Sm100TmaWarpSpecializedILi3ELi2ELi16ELb1ELb0EEEJSH_NS5_IJNSS_ISF_SC_EENSS_INSA_ILi32EEESC_EEEEESI_SJ_SI_SJ_NS1D_6fusion15FusionCallbacksIS1H_NS1M_17LinearCombinationISI_fSI_fLNS_15FloatRoundStyleE2EEESH_S1L_JEEENS4_5SM1004TMEM4LOAD26SM100_TMEM_LOAD_16dp256b4xENS4_13SM90_TMA_LOADENS11_INS12_ILi2ELi4ELi3EEES15_NSS_INS5_IJS16_S1J_EEENS5_IJS1J_SC_EEEEEEENS4_17SM75_U32x4_LDSM_NENS4_14SM90_TMA_STOREES21_NS4_17SM90_U32x4_STSM_NENS4_39AutoVectorizingCopyWithAssumedAlignmentILi128EEEEEEvvEEEEvNT_6ParamsE)
        /*0044*/ 	.word	0x00000000
.L_29:


//--------------------- .nv.compat                --------------------------
	.section	.nv.compat,"",@"SHT_CUDA_COMPAT_INFO"
	.align	4
        /*0000*/ 	.byte	0x02, 0x09, 0x01, 0x00, 0x02, 0x02, 0x02, 0x00, 0x02, 0x05, 0x05, 0x00, 0x03, 0x07, 0x01, 0x01
        /*0010*/ 	.byte	0x02, 0x03, 0x01, 0x00, 0x02, 0x06, 0x01, 0x00, 0x04, 0x0b, 0x08, 0x00, 0x09, 0x00, 0x00, 0x00
        /*0020*/ 	.byte	0x00, 0x00, 0x00, 0x00


//--------------------- .nv.info._ZN7cutlass13device_kernelINS_4gemm6kernel13GemmUniversalIN4cute5tupleIJiiiiEEENS1_10collective13CollectiveMmaINS1_35MainloopSm100TmaUmmaWarpSpecializedILi4ELi2ELi4ENS5_IJNS4_1CILi2EEESB_NSA_ILi1EEEEEEEENS5_IJNSA_ILi64EEESF_NSA_ILi128EEEEEENS_6half_tENS5_IJlSC_lEEESI_SJ_NS4_8TiledMMAINS4_8MMA_AtomIJNS4_20SM100_MMA_F16BF16_SSISI_SI_fLi64ELi64ELNS4_4UMMA5MajorE0ELSO_0ELNSN_7ScaleInE0ELSP_0EEEEEENS4_6LayoutINS5_IJSC_SC_SC_EEENS5_IJNSA_ILi0EEESU_SU_EEEEENS5_IJNS4_10UnderscoreESX_SX_EEEEENS4_23SM90_TMA_LOAD_MULTICASTENS4_14ComposedLayoutINS4_7SwizzleILi3ELi4ELi3EEENS4_18smem_ptr_flag_bitsILi16EEENSS_INS5_IJNSA_ILi8EEESF_EEENS5_IJSF_SC_EEEEEEEvNS4_8identityES10_S1A_vS1B_EENS_8epilogue10collective18CollectiveEpilogueINS1D_23Sm100TmaWarpSpecializedILi3ELi2ELi16ELb1ELb0EEEJSH_NS5_IJNSS_ISF_SC_EENSS_INSA_ILi32EEESC_EEEEESI_SJ_SI_SJ_NS1D_6fusion15FusionCallbacksIS1H_NS1M_17LinearCombinationISI_fSI_fLNS_15FloatRoundStyleE2EEESH_S1L_JEEENS4_5SM1004TMEM4LOAD26SM100_TMEM_LOAD_16dp256b4xENS4_13SM90_TMA_LOADENS11_INS12_ILi2ELi4ELi3EEES15_NSS_INS5_IJS16_S1J_EEENS5_IJS1J_SC_EEEEEEENS4_17SM75_U32x4_LDSM_NENS4_14SM90_TMA_STOREES21_NS4_17SM90_U32x4_STSM_NENS4_39AutoVectorizingCopyWithAssumedAlignmentILi128EEEEEEvvEEEEvNT_6ParamsE --------------------------
	.section	.nv.info._ZN7cutlass13device_kernelINS_4gemm6kernel13GemmUniversalIN4cute5tupleIJiiiiEEENS1_10collective13CollectiveMmaINS1_35MainloopSm100TmaUmmaWarpSpecializedILi4ELi2ELi4ENS5_IJNS4_1CILi2EEESB_NSA_ILi1EEEEEEEENS5_IJNSA_ILi64EEESF_NSA_ILi128EEEEEENS_6half_tENS5_IJlSC_lEEESI_SJ_NS4_8TiledMMAINS4_8MMA_AtomIJNS4_20SM100_MMA_F16BF16_SSISI_SI_fLi64ELi64ELNS4_4UMMA5MajorE0ELSO_0ELNSN_7ScaleInE0ELSP_0EEEEEENS4_6LayoutINS5_IJSC_SC_SC_EEENS5_IJNSA_ILi0EEESU_SU_EEEEENS5_IJNS4_10UnderscoreESX_SX_EEEEENS4_23SM90_TMA_LOAD_MULTICASTENS4_14ComposedLayoutINS4_7SwizzleILi3ELi4ELi3EEENS4_18smem_ptr_flag_bitsILi16EEENSS_INS5_IJNSA_ILi8EEESF_EEENS5_IJSF_SC_EEEEEEEvNS4_8identityES10_S1A_vS1B_EENS_8epilogue10collective18CollectiveEpilogueINS1D_23Sm100TmaWarpSpecializedILi3ELi2ELi16ELb1ELb0EEEJSH_NS5_IJNSS_ISF_SC_EENSS_INSA_ILi32EEESC_EEEEESI_SJ_SI_SJ_NS1D_6fusion15FusionCallbacksIS1H_NS1M_17LinearCombinationISI_fSI_fLNS_15FloatRoundStyleE2EEESH_S1L_JEEENS4_5SM1004TMEM4LOAD26SM100_TMEM_LOAD_16dp256b4xENS4_13SM90_TMA_LOADENS11_INS12_ILi2ELi4ELi3EEES15_NSS_INS5_IJS16_S1J_EEENS5_IJS1J_SC_EEEEEEENS4_17SM75_U32x4_LDSM_NENS4_14SM90_TMA_STOREES21_NS4_17SM90_U32x4_STSM_NENS4_39AutoVectorizingCopyWithAssumedAlignmentILi128EEEEEEvvEEEEvNT_6ParamsE,"",@"SHT_CUDA_INFO"
	.sectionflags	@""
	.align	4


	//----- nvinfo : EIATTR_CUDA_API_VERSION
	.align		4
        /*0000*/ 	.byte	0x04, 0x37
        /*0002*/ 	.short	(.L_31 - .L_30)
.L_30:
        /*0004*/ 	.word	0x00000082


	//----- nvinfo : EIATTR_KPARAM_INFO
	.align		4
.L_31:
        /*0008*/ 	.byte	0x04, 0x17
        /*000a*/ 	.short	(.L_33 - .L_32)
.L_32:
        /*000c*/ 	.word	0x00000000
        /*0010*/ 	.short	0x0000
        /*0012*/ 	.short	0x0000
        /*0014*/ 	.byte	0x00, 0xf0, 0x01, 0x20


	//----- nvinfo : EIATTR_AT_ENTRY_FRAGMENTS
	.align		4
.L_33:
        /*0018*/ 	.byte	0x04, 0x4f
        /*001a*/ 	.short	(.L_35 - .L_34)


	//   ....[0]....
.L_34:
        /*001c*/ 	.word	0x00000006


	//----- nvinfo : EIATTR_RESERVED_SMEM_USED
	.align		4
.L_35:
        /*0020*/ 	.byte	0x01, 0x41
	.zero		2


	//----- nvinfo : EIATTR_SPARSE_MMA_MASK
	.align		4
        /*0024*/ 	.byte	0x03, 0x50
        /*0026*/ 	.short	0x0000


	//----- nvinfo : EIATTR_TCGEN05_1CTA_USED
	.align		4
        /*0028*/ 	.byte	0x01, 0x51
	.zero		2


	//----- nvinfo : EIATTR_MAXREG_COUNT
	.align		4
        /*002c*/ 	.byte	0x03, 0x1b
        /*002e*/ 	.short	0x00ff


	//----- nvinfo : EIATTR_NUM_BARRIERS
	.align		4
        /*0030*/ 	.byte	0x02, 0x4c
        /*0032*/ 	.byte	0x07
	.zero		1


	//----- nvinfo : EIATTR_EXTERNS
	.align		4
        /*0034*/ 	.byte	0x04, 0x0f
        /*0036*/ 	.short	(.L_37 - .L_36)


	//   ....[0]....
	.align		4
.L_36:
        /*0038*/ 	.word	index@(__assertfail)


	//----- nvinfo : EIATTR_MERCURY_ISA_VERSION
	.align		4
.L_37:
        /*003c*/ 	.byte	0x03, 0x5f
        /*003e*/ 	.short	0x0101


	//----- nvinfo : EIATTR_INT_WARP_WIDE_INSTR_OFFSETS
	.align		4
        /*0040*/ 	.byte	0x04, 0x31
        /*0042*/ 	.short	(.L_39 - .L_38)


	//   ....[0]....
.L_38:
        /*0044*/ 	.word	0x00004270


	//   ....[1]....
        /*0048*/ 	.word	0x000042a0


	//   ....[2]....
        /*004c*/ 	.word	0x000042c0


	//   ....[3]....
        /*0050*/ 	.word	0x00004e90


	//   ....[4]....
        /*0054*/ 	.word	0x00004f10


	//   ....[5]....
        /*0058*/ 	.word	0x00005010


	//   ....[6]....
        /*005c*/ 	.word	0x00005120


	//----- nvinfo : EIATTR_COOP_GROUP_MASK_REGIDS
	.align		4
.L_39:
        /*0060*/ 	.byte	0x04, 0x29
        /*0062*/ 	.short	(.L_41 - .L_40)


	//   ....[0]....
.L_40:
        /*0064*/ 	.word	0xffffffff


	//   ....[1]....
        /*0068*/ 	.word	0xffffffff


	//   ....[2]....
        /*006c*/ 	.word	0xffffffff


	//   ....[3]....
        /*0070*/ 	.word	0xffffffff


	//   ....[4]....
        /*0074*/ 	.word	0xffffffff


	//   ....[5]....
        /*0078*/ 	.word	0xffffffff


	//   ....[6]....
        /*007c*/ 	.word	0xffffffff


	//   ....[7]....
        /*0080*/ 	.word	0xffffffff


	//   ....[8]....
        /*0084*/ 	.word	0xffffffff


	//   ....[9]....
        /*0088*/ 	.word	0xffffffff


	//   ....[10]....
        /*008c*/ 	.word	0xffffffff


	//   ....[11]....
        /*0090*/ 	.word	0xffffffff


	//   ....[12]....
        /*0094*/ 	.word	0xffffffff


	//   ....[13]....
        /*0098*/ 	.word	0xffffffff


	//----- nvinfo : EIATTR_COOP_GROUP_INSTR_OFFSETS
	.align		4
.L_41:
        /*009c*/ 	.byte	0x04, 0x28
        /*009e*/ 	.short	(.L_43 - .L_42)


	//   ....[0]....
.L_42:
        /*00a0*/ 	.word	0x00000080


	//   ....[1]....
        /*00a4*/ 	.word	0x000004f0


	//   ....[2]....
        /*00a8*/ 	.word	0x000006a0


	//   ....[3]....
        /*00ac*/ 	.word	0x00000820


	//   ....[4]....
        /*00b0*/ 	.word	0x00000920


	//   ....[5]....
        /*00b4*/ 	.word	0x00000a90


	//   ....[6]....
        /*00b8*/ 	.word	0x00000c30


	//   ....[7]....
        /*00bc*/ 	.word	0x00000de0


	//   ....[8]....
        /*00c0*/ 	.word	0x000023e0


	//   ....[9]....
        /*00c4*/ 	.word	0x000032a0


	//   ....[10]....
        /*00c8*/ 	.word	0x000034b0


	//   ....[11]....
        /*00cc*/ 	.word	0x000034e0


	//   ....[12]....
        /*00d0*/ 	.word	0x00004150


	//   ....[13]....
        /*00d4*/ 	.word	0x00004380


	//----- nvinfo : EIATTR_VRC_CTA_INIT_COUNT
	.align		4
.L_43:
        /*00d8*/ 	.byte	0x02, 0x4a
        /*00da*/ 	.byte	0x80
	.zero		1


	//----- nvinfo : EIATTR_SYSCALL_OFFSETS
	.align		4
        /*00dc*/ 	.byte	0x04, 0x46
        /*00de*/ 	.short	(.L_45 - .L_44)


	//   ....[0]....
.L_44:
        /*00e0*/ 	.word	0x00005e20


	//   ....[1]....
        /*00e4*/ 	.word	0x00005f10


	//   ....[2]....
        /*00e8*/ 	.word	0x00006750


	//   ....[3]....
        /*00ec*/ 	.word	0x000070a0


	//----- nvinfo : EIATTR_MBARRIER_INSTR_OFFSETS
	.align		4
.L_45:
        /*00f0*/ 	.byte	0x04, 0x39
        /*00f2*/ 	.short	(.L_47 - .L_46)


	//   ....[0]....
.L_46:
        /*00f4*/ 	.word	0x00000610
        /*00f8*/ 	.word	0x000000ff
        /*00fc*/ 	.word	0x00000000
        /*0100*/ 	.short	0x0100
        /*0102*/ 	.byte	0x04
	.zero		1


	//   ....[1]....
        /*0104*/ 	.word	0x00000620
        /*0108*/ 	.word	0x000000ff
        /*010c*/ 	.word	0x00000020
        /*0110*/ 	.short	0x0100
        /*0112*/ 	.byte	0x04
	.zero		1


	//   ....[2]....
        /*0114*/ 	.word	0x00000630
        /*0118*/ 	.word	0x000000ff
        /*011c*/ 	.word	0x00000008
        /*0120*/ 	.short	0x0100
        /*0122*/ 	.byte	0x04
	.zero		1


	//   ....[3]....
        /*0124*/ 	.word	0x00000640
        /*0128*/ 	.word	0x000000ff
        /*012c*/ 	.word	0x00000028
        /*0130*/ 	.short	0x0100
        /*0132*/ 	.byte	0x04
	.zero		1


	//   ....[4]....
        /*0134*/ 	.word	0x00000650
        /*0138*/ 	.word	0x000000ff
        /*013c*/ 	.word	0x00000010
        /*0140*/ 	.short	0x0100
        /*0142*/ 	.byte	0x04
	.zero		1


	//   ....[5]....
        /*0144*/ 	.word	0x00000660
        /*0148*/ 	.word	0x000000ff
        /*014c*/ 	.word	0x00000030
        /*0150*/ 	.short	0x0100
        /*0152*/ 	.byte	0x04
	.zero		1


	//   ....[6]....
        /*0154*/ 	.word	0x00000670
        /*0158*/ 	.word	0x000000ff
        /*015c*/ 	.word	0x00000018
        /*0160*/ 	.short	0x0100
        /*0162*/ 	.byte	0x04
	.zero		1


	//   ....[7]....
        /*0164*/ 	.word	0x00000680
        /*0168*/ 	.word	0x000000ff
        /*016c*/ 	.word	0x00000038
        /*0170*/ 	.short	0x0100
        /*0172*/ 	.byte	0x04
	.zero		1


	//   ....[8]....
        /*0174*/ 	.word	0x000007b0
        /*0178*/ 	.word	0x000000ff
        /*017c*/ 	.word	0x00000040
        /*0180*/ 	.short	0x0100
        /*0182*/ 	.byte	0x04
	.zero		1


	//   ....[9]....
        /*0184*/ 	.word	0x000007c0
        /*0188*/ 	.word	0x000000ff
        /*018c*/ 	.word	0x00000058
        /*0190*/ 	.short	0x0100
        /*0192*/ 	.byte	0x04
	.zero		1


	//   ....[10]....
        /*0194*/ 	.word	0x000007d0
        /*0198*/ 	.word	0x000000ff
        /*019c*/ 	.word	0x00000048
        /*01a0*/ 	.short	0x0100
        /*01a2*/ 	.byte	0x04
	.zero		1


	//   ....[11]....
        /*01a4*/ 	.word	0x000007e0
        /*01a8*/ 	.word	0x000000ff
        /*01ac*/ 	.word	0x00000060
        /*01b0*/ 	.short	0x0100
        /*01b2*/ 	.byte	0x04
	.zero		1


	//   ....[12]....
        /*01b4*/ 	.word	0x000007f0
        /*01b8*/ 	.word	0x000000ff
        /*01bc*/ 	.word	0x00000050
        /*01c0*/ 	.short	0x0100
        /*01c2*/ 	.byte	0x04
	.zero		1


	//   ....[13]....
        /*01c4*/ 	.word	0x00000800
        /*01c8*/ 	.word	0x000000ff
        /*01cc*/ 	.word	0x00000068
        /*01d0*/ 	.short	0x0100
        /*01d2*/ 	.byte	0x04
	.zero		1


	//   ....[14]....
        /*01d4*/ 	.word	0x000008f0
        /*01d8*/ 	.word	0x000000ff
        /*01dc*/ 	.word	0x00000070
        /*01e0*/ 	.short	0x0100
        /*01e2*/ 	.byte	0x06
	.zero		1


	//   ....[15]....
        /*01e4*/ 	.word	0x00000900
        /*01e8*/ 	.word	0x000000ff
        /*01ec*/ 	.word	0x00000078
        /*01f0*/ 	.short	0x0100
        /*01f2*/ 	.byte	0x06
	.zero		1


	//   ....[16]....
        /*01f4*/ 	.word	0x00000a40
        /*01f8*/ 	.word	0x000000ff
        /*01fc*/ 	.word	0x00000080
        /*0200*/ 	.short	0x0100
        /*0202*/ 	.byte	0x06
	.zero		1


	//   ....[17]....
        /*0204*/ 	.word	0x00000a50
        /*0208*/ 	.word	0x000000ff
        /*020c*/ 	.word	0x00000090
        /*0210*/ 	.short	0x0100
        /*0212*/ 	.byte	0x06
	.zero		1


	//   ....[18]....
        /*0214*/ 	.word	0x00000a60
        /*0218*/ 	.word	0x000000ff
        /*021c*/ 	.word	0x00000088
        /*0220*/ 	.short	0x0100
        /*0222*/ 	.byte	0x06
	.zero		1


	//   ....[19]....
        /*0224*/ 	.word	0x00000a70
        /*0228*/ 	.word	0x000000ff
        /*022c*/ 	.word	0x00000098
        /*0230*/ 	.short	0x0100
        /*0232*/ 	.byte	0x06
	.zero		1


	//   ....[20]....
        /*0234*/ 	.word	0x00000ba0
        /*0238*/ 	.word	0x000000ff
        /*023c*/ 	.word	0x000000a0
        /*0240*/ 	.short	0x0100
        /*0242*/ 	.byte	0x04
	.zero		1


	//   ....[21]....
        /*0244*/ 	.word	0x00000bb0
        /*0248*/ 	.word	0x000000ff
        /*024c*/ 	.word	0x000000c0
        /*0250*/ 	.short	0x0100
        /*0252*/ 	.byte	0x04
	.zero		1


	//   ....[22]....
        /*0254*/ 	.word	0x00000bc0
        /*0258*/ 	.word	0x000000ff
        /*025c*/ 	.word	0x000000a8
        /*0260*/ 	.short	0x0100
        /*0262*/ 	.byte	0x04
	.zero		1


	//   ....[23]....
        /*0264*/ 	.word	0x00000bd0
        /*0268*/ 	.word	0x000000ff
        /*026c*/ 	.word	0x000000c8
        /*0270*/ 	.short	0x0100
        /*0272*/ 	.byte	0x04
	.zero		1


	//   ....[24]....
        /*0274*/ 	.word	0x00000be0
        /*0278*/ 	.word	0x000000ff
        /*027c*/ 	.word	0x000000b0
        /*0280*/ 	.short	0x0100
        /*0282*/ 	.byte	0x04
	.zero		1


	//   ....[25]....
        /*0284*/ 	.word	0x00000bf0
        /*0288*/ 	.word	0x000000ff
        /*028c*/ 	.word	0x000000d0
        /*0290*/ 	.short	0x0100
        /*0292*/ 	.byte	0x04
	.zero		1


	//   ....[26]....
        /*0294*/ 	.word	0x00000c00
        /*0298*/ 	.word	0x000000ff
        /*029c*/ 	.word	0x000000b8
        /*02a0*/ 	.short	0x0100
        /*02a2*/ 	.byte	0x04
	.zero		1


	//   ....[27]....
        /*02a4*/ 	.word	0x00000c10
        /*02a8*/ 	.word	0x000000ff
        /*02ac*/ 	.word	0x000000d8
        /*02b0*/ 	.short	0x0100
        /*02b2*/ 	.byte	0x04
	.zero		1


	//   ....[28]....
        /*02b4*/ 	.word	0x00000d00
        /*02b8*/ 	.word	0x000000ff
        /*02bc*/ 	.word	0x000000e0
        /*02c0*/ 	.short	0x0100
        /*02c2*/ 	.byte	0x04
	.zero		1


	//   ....[29]....
        /*02c4*/ 	.word	0x00000d10
        /*02c8*/ 	.word	0x000000ff
        /*02cc*/ 	.word	0x000000f0
        /*02d0*/ 	.short	0x0100
        /*02d2*/ 	.byte	0x04
	.zero		1


	//   ....[30]....
        /*02d4*/ 	.word	0x00000d20
        /*02d8*/ 	.word	0x000000ff
        /*02dc*/ 	.word	0x000000e8
        /*02e0*/ 	.short	0x0100
        /*02e2*/ 	.byte	0x04
	.zero		1


	//   ....[31]....
        /*02e4*/ 	.word	0x00000d30
        /*02e8*/ 	.word	0x000000ff
        /*02ec*/ 	.word	0x000000f8
        /*02f0*/ 	.short	0x0100
        /*02f2*/ 	.byte	0x04
	.zero		1


	//   ....[32]....
        /*02f4*/ 	.word	0x000019d0
        /*02f8*/ 	.word	0x00000000
        /*02fc*/ 	.word	0x000000f0
        /*0300*/ 	.short	0x010a
        /*0302*/ 	.byte	0xff
	.zero		1


	//   ....[33]....
        /*0304*/ 	.word	0x00001a00
        /*0308*/ 	.word	0x00000000
        /*030c*/ 	.word	0x000000e0
        /*0310*/ 	.short	0x0101
        /*0312*/ 	.byte	0xff
	.zero		1


	//   ....[34]....
        /*0314*/ 	.word	0x00001ae0
        /*0318*/ 	.word	0x000000ff
        /*031c*/ 	.word	0x00000020
        /*0320*/ 	.short	0x010a
        /*0322*/ 	.byte	0x04
	.zero		1


	//   ....[35]....
        /*0324*/ 	.word	0x00001b60
        /*0328*/ 	.word	0x000000ff
        /*032c*/ 	.word	0x00000020
        /*0330*/ 	.short	0x010a
        /*0332*/ 	.byte	0x21
	.zero		1


	//   ....[36]....
        /*0334*/ 	.word	0x00001ca0
        /*0338*/ 	.word	0x000000ff
        /*033c*/ 	.word	0x00000020
        /*0340*/ 	.short	0x010a
        /*0342*/ 	.byte	0x04
	.zero		1


	//   ....[37]....
        /*0344*/ 	.word	0x00001f60
        /*0348*/ 	.word	0x000000ff
        /*034c*/ 	.word	0x00000078
        /*0350*/ 	.short	0x0101
        /*0352*/ 	.byte	0x15
	.zero		1


	//   ....[38]....
        /*0354*/ 	.word	0x00001f80
        /*0358*/ 	.word	0x000000ff
        /*035c*/ 	.word	0x00000020
        /*0360*/ 	.short	0x010a
        /*0362*/ 	.byte	0x04
	.zero		1


	//   ....[39]....
        /*0364*/ 	.word	0x00002000
        /*0368*/ 	.word	0x000000ff
        /*036c*/ 	.word	0x00000020
        /*0370*/ 	.short	0x010a
        /*0372*/ 	.byte	0x21
	.zero		1


	//   ....[40]....
        /*0374*/ 	.word	0x00002140
        /*0378*/ 	.word	0x000000ff
        /*037c*/ 	.word	0x00000020
        /*0380*/ 	.short	0x010a
        /*0382*/ 	.byte	0x04
	.zero		1


	//   ....[41]....
        /*0384*/ 	.word	0x00002410
        /*0388*/ 	.word	0x00000003
        /*038c*/ 	.word	0x00000080
        /*0390*/ 	.short	0x010a
        /*0392*/ 	.byte	0xff
	.zero		1


	//   ....[42]....
        /*0394*/ 	.word	0x00002560
        /*0398*/ 	.word	0x00000000
        /*039c*/ 	.word	0x00000000
        /*03a0*/ 	.short	0x0101
        /*03a2*/ 	.byte	0xff
	.zero		1


	//   ....[43]....
        /*03a4*/ 	.word	0x00002b20
        /*03a8*/ 	.word	0x000000ff
        /*03ac*/ 	.word	0x00000000
        /*03b0*/ 	.short	0x010a
        /*03b2*/ 	.byte	0x04
	.zero		1


	//   ....[44]....
        /*03b4*/ 	.word	0x00002bb0
        /*03b8*/ 	.word	0x000000ff
        /*03bc*/ 	.word	0x00000000
        /*03c0*/ 	.short	0x010a
        /*03c2*/ 	.byte	0x05
	.zero		1


	//   ....[45]....
        /*03c4*/ 	.word	0x00002c40
        /*03c8*/ 	.word	0x000000ff
        /*03cc*/ 	.word	0x00000000
        /*03d0*/ 	.short	0x010a
        /*03d2*/ 	.byte	0x05
	.zero		1


	//   ....[46]....
        /*03d4*/ 	.word	0x00002ce0
        /*03d8*/ 	.word	0x00000000
        /*03dc*/ 	.word	0x00000000
        /*03e0*/ 	.short	0x010a
        /*03e2*/ 	.byte	0xff
	.zero		1


	//   ....[47]....
        /*03e4*/ 	.word	0x00002e00
        /*03e8*/ 	.word	0x00000002
        /*03ec*/ 	.word	0x000000e0
        /*03f0*/ 	.short	0x010a
        /*03f2*/ 	.byte	0xff
	.zero		1


	//   ....[48]....
        /*03f4*/ 	.word	0x00002e70
        /*03f8*/ 	.word	0x00000002
        /*03fc*/ 	.word	0x00000000
        /*0400*/ 	.short	0x0101
        /*0402*/ 	.byte	0xff
	.zero		1


	//   ....[49]....
        /*0404*/ 	.word	0x00002e90
        /*0408*/ 	.word	0x000000ff
        /*040c*/ 	.word	0x00000090
        /*0410*/ 	.short	0x010a
        /*0412*/ 	.byte	0x04
	.zero		1


	//   ....[50]....
        /*0414*/ 	.word	0x00002fb0
        /*0418*/ 	.word	0x00000002
        /*041c*/ 	.word	0x00000080
        /*0420*/ 	.short	0x010a
        /*0422*/ 	.byte	0xff
	.zero		1


	//   ....[51]....
        /*0424*/ 	.word	0x000030b0
        /*0428*/ 	.word	0x00000002
        /*042c*/ 	.word	0x00000000
        /*0430*/ 	.short	0x0101
        /*0432*/ 	.byte	0xff
	.zero		1


	//   ....[52]....
        /*0434*/ 	.word	0x00003140
        /*0438*/ 	.word	0x000000ff
        /*043c*/ 	.word	0x00000090
        /*0440*/ 	.short	0x0106
        /*0442*/ 	.byte	0x04
	.zero		1


	//   ....[53]....
        /*0444*/ 	.word	0x00003160
        /*0448*/ 	.word	0x000000ff
        /*044c*/ 	.word	0x00000090
        /*0450*/ 	.short	0x010a
        /*0452*/ 	.byte	0x04
	.zero		1


	//   ....[54]....
        /*0454*/ 	.word	0x000031f0
        /*0458*/ 	.word	0x000000ff
        /*045c*/ 	.word	0x00000090
        /*0460*/ 	.short	0x0106
        /*0462*/ 	.byte	0x07
	.zero		1


	//   ....[55]....
        /*0464*/ 	.word	0x00003230
        /*0468*/ 	.word	0x00000000
        /*046c*/ 	.word	0x00000090
        /*0470*/ 	.short	0x010a
        /*0472*/ 	.byte	0xff
	.zero		1


	//   ....[56]....
        /*0474*/ 	.word	0x00003800
        /*0478*/ 	.word	0x00000000
        /*047c*/ 	.word	0x00000080
        /*0480*/ 	.short	0x010a
        /*0482*/ 	.byte	0xff
	.zero		1


	//   ....[57]....
        /*0484*/ 	.word	0x00003900
        /*0488*/ 	.word	0x00000003
        /*048c*/ 	.word	0x00000000
        /*0490*/ 	.short	0x0101
        /*0492*/ 	.byte	0xff
	.zero		1


	//   ....[58]....
        /*0494*/ 	.word	0x00003910
        /*0498*/ 	.word	0x000000ff
        /*049c*/ 	.word	0x00000000
        /*04a0*/ 	.short	0x010a
        /*04a2*/ 	.byte	0x04
	.zero		1


	//   ....[59]....
        /*04a4*/ 	.word	0x00003990
        /*04a8*/ 	.word	0x000000ff
        /*04ac*/ 	.word	0x000000c0
        /*04b0*/ 	.short	0x010a
        /*04b2*/ 	.byte	0x2e
	.zero		1


	//   ....[60]....
        /*04b4*/ 	.word	0x00003a70
        /*04b8*/ 	.word	0x000000ff
        /*04bc*/ 	.word	0x00000000
        /*04c0*/ 	.short	0x010a
        /*04c2*/ 	.byte	0x07
	.zero		1


	//   ....[61]....
        /*04c4*/ 	.word	0x00003bb0
        /*04c8*/ 	.word	0x000000ff
        /*04cc*/ 	.word	0x00000000
        /*04d0*/ 	.short	0x010a
        /*04d2*/ 	.byte	0x04
	.zero		1


	//   ....[62]....
        /*04d4*/ 	.word	0x00003f80
        /*04d8*/ 	.word	0x000000ff
        /*04dc*/ 	.word	0x00000000
        /*04e0*/ 	.short	0x010a
        /*04e2*/ 	.byte	0x04
	.zero		1


	//   ....[63]....
        /*04e4*/ 	.word	0x00004010
        /*04e8*/ 	.word	0x000000ff
        /*04ec*/ 	.word	0x00000000
        /*04f0*/ 	.short	0x010a
        /*04f2*/ 	.byte	0x05
	.zero		1


	//   ....[64]....
        /*04f4*/ 	.word	0x000040a0
        /*04f8*/ 	.word	0x000000ff
        /*04fc*/ 	.word	0x00000000
        /*0500*/ 	.short	0x010a
        /*0502*/ 	.byte	0x05
	.zero		1


	//   ....[65]....
        /*0504*/ 	.word	0x00004130
        /*0508*/ 	.word	0x000000ff
        /*050c*/ 	.word	0x00000000
        /*0510*/ 	.short	0x010a
        /*0512*/ 	.byte	0x04
	.zero		1


	//   ....[66]....
        /*0514*/ 	.word	0x000045c0
        /*0518*/ 	.word	0x0000000c
        /*051c*/ 	.word	0x00000080
        /*0520*/ 	.short	0x010a
        /*0522*/ 	.byte	0xff
	.zero		1


	//   ....[67]....
        /*0524*/ 	.word	0x00004730
        /*0528*/ 	.word	0x00000000
        /*052c*/ 	.word	0x00000000
        /*0530*/ 	.short	0x0101
        /*0532*/ 	.byte	0xff
	.zero		1


	//   ....[68]....
        /*0534*/ 	.word	0x00004bb0
        /*0538*/ 	.word	0x000000ff
        /*053c*/ 	.word	0x00000078
        /*0540*/ 	.short	0x010a
        /*0542*/ 	.byte	0x18
	.zero		1


	//   ....[69]....
        /*0544*/ 	.word	0x00004d70
        /*0548*/ 	.word	0x000000ff
        /*054c*/ 	.word	0x00000058
        /*0550*/ 	.short	0x010a
        /*0552*/ 	.byte	0x04
	.zero		1


	//   ....[70]....
        /*0554*/ 	.word	0x00004f40
        /*0558*/ 	.word	0x000000ff
        /*055c*/ 	.word	0x00000040
        /*0560*/ 	.short	0x010b
        /*0562*/ 	.byte	0x04
	.zero		1


	//   ....[71]....
        /*0564*/ 	.word	0x00004f50
        /*0568*/ 	.word	0x000000ff
        /*056c*/ 	.word	0x00000000
        /*0570*/ 	.short	0x0101
        /*0572*/ 	.byte	0x14
	.zero		1


	//   ....[72]....
        /*0574*/ 	.word	0x00004f60
        /*0578*/ 	.word	0x000000ff
        /*057c*/ 	.word	0x00000058
        /*0580*/ 	.short	0x010a
        /*0582*/ 	.byte	0x05
	.zero		1


	//   ....[73]....
        /*0584*/ 	.word	0x00005150
        /*0588*/ 	.word	0x000000ff
        /*058c*/ 	.word	0x00000040
        /*0590*/ 	.short	0x010b
        /*0592*/ 	.byte	0x05
	.zero		1


	//   ....[74]....
        /*0594*/ 	.word	0x00005160
        /*0598*/ 	.word	0x000000ff
        /*059c*/ 	.word	0x00000000
        /*05a0*/ 	.short	0x0101
        /*05a2*/ 	.byte	0x04
	.zero		1


	//   ....[75]....
        /*05a4*/ 	.word	0x00005200
        /*05a8*/ 	.word	0x000000ff
        /*05ac*/ 	.word	0x00000000
        /*05b0*/ 	.short	0x010a
        /*05b2*/ 	.byte	0x04
	.zero		1


	//   ....[76]....
        /*05b4*/ 	.word	0x00005290
        /*05b8*/ 	.word	0x000000ff
        /*05bc*/ 	.word	0x00000000
        /*05c0*/ 	.short	0x010a
        /*05c2*/ 	.byte	0x05
	.zero		1


	//   ....[77]....
        /*05c4*/ 	.word	0x00005330
        /*05c8*/ 	.word	0x00000000
        /*05cc*/ 	.word	0x00000000
        /*05d0*/ 	.short	0x010a
        /*05d2*/ 	.byte	0xff
	.zero		1


	//   ....[78]....
        /*05d4*/ 	.word	0x00005690
        /*05d8*/ 	.word	0x00000000
        /*05dc*/ 	.word	0x00000080
        /*05e0*/ 	.short	0x010a
        /*05e2*/ 	.byte	0xff
	.zero		1


	//   ....[79]....
        /*05e4*/ 	.word	0x00005760
        /*05e8*/ 	.word	0x00000000
        /*05ec*/ 	.word	0x00000000
        /*05f0*/ 	.short	0x0101
        /*05f2*/ 	.byte	0xff
	.zero		1


	//   ....[80]....
        /*05f4*/ 	.word	0x00006370
        /*05f8*/ 	.word	0x00000002
        /*05fc*/ 	.word	0x00000040
        /*0600*/ 	.short	0x010a
        /*0602*/ 	.byte	0xff
	.zero		1


	//   ....[81]....
        /*0604*/ 	.word	0x000063b0
        /*0608*/ 	.word	0x0000001b
        /*060c*/ 	.word	0x000000a0
        /*0610*/ 	.short	0x010a
        /*0612*/ 	.byte	0xff
	.zero		1


	//   ....[82]....
        /*0614*/ 	.word	0x000064a0
        /*0618*/ 	.word	0x00000002
        /*061c*/ 	.word	0x00000040
        /*0620*/ 	.short	0x010a
        /*0622*/ 	.byte	0xff
	.zero		1


	//   ....[83]....
        /*0624*/ 	.word	0x00006630
        /*0628*/ 	.word	0x0000001b
        /*062c*/ 	.word	0x000000a0
        /*0630*/ 	.short	0x010a
        /*0632*/ 	.byte	0xff
	.zero		1


	//   ....[84]....
        /*0634*/ 	.word	0x00006e00
        /*0638*/ 	.word	0x00000000
        /*063c*/ 	.word	0x00000000
        /*0640*/ 	.short	0x0101
        /*0642*/ 	.byte	0xff
	.zero		1


	//   ....[85]....
        /*0644*/ 	.word	0x00006e10
        /*0648*/ 	.word	0x00000002
        /*064c*/ 	.word	0x00000040
        /*0650*/ 	.short	0x010a
        /*0652*/ 	.byte	0xff
	.zero		1


	//   ....[86]....
        /*0654*/ 	.word	0x00006ed0
        /*0658*/ 	.word	0x00000002
        /*065c*/ 	.word	0x00000040
        /*0660*/ 	.short	0x010a
        /*0662*/ 	.byte	0xff
	.zero		1


	//   ....[87]....
        /*0664*/ 	.word	0x00007280
        /*0668*/ 	.word	0x000000ff
        /*066c*/ 	.word	0x00000000
        /*0670*/ 	.short	0x0101
        /*0672*/ 	.byte	0x04
	.zero		1


	//   ....[88]....
        /*0674*/ 	.word	0x000077d0
        /*0678*/ 	.word	0x00000000
        /*067c*/ 	.word	0x00000000
        /*0680*/ 	.short	0x0101
        /*0682*/ 	.byte	0xff
	.zero		1


	//   ....[89]....
        /*0684*/ 	.word	0x00007a80
        /*0688*/ 	.word	0x000000ff
        /*068c*/ 	.word	0x00000000
        /*0690*/ 	.short	0x0101
        /*0692*/ 	.byte	0x04
	.zero		1


	//   ....[90]....
        /*0694*/ 	.word	0x00007aa0
        /*0698*/ 	.word	0x00000000
        /*069c*/ 	.word	0x000000f0
        /*06a0*/ 	.short	0x010a
        /*06a2*/ 	.byte	0xff
	.zero		1


	//   ....[91]....
        /*06a4*/ 	.word	0x00007b00
        /*06a8*/ 	.word	0x00000000
        /*06ac*/ 	.word	0x00000020
        /*06b0*/ 	.short	0x010a
        /*06b2*/ 	.byte	0xff
	.zero		1


	//   ....[92]....
        /*06b4*/ 	.word	0x00007b60
        /*06b8*/ 	.word	0x00000000
        /*06bc*/ 	.word	0x00000020
        /*06c0*/ 	.short	0x010a
        /*06c2*/ 	.byte	0xff
	.zero		1


	//   ....[93]....
        /*06c4*/ 	.word	0x00007bb0
        /*06c8*/ 	.word	0x00000003
        /*06cc*/ 	.word	0x00000080
        /*06d0*/ 	.short	0x010a
        /*06d2*/ 	.byte	0xff
	.zero		1


	//   ....[94]....
        /*06d4*/ 	.word	0x00007c10
        /*06d8*/ 	.word	0x00000000
        /*06dc*/ 	.word	0x00000000
        /*06e0*/ 	.short	0x010a
        /*06e2*/ 	.byte	0xff
	.zero		1


	//   ....[95]....
        /*06e4*/ 	.word	0x00007c70
        /*06e8*/ 	.word	0x00000000
        /*06ec*/ 	.word	0x00000000
        /*06f0*/ 	.short	0x010a
        /*06f2*/ 	.byte	0xff
	.zero		1


	//   ....[96]....
        /*06f4*/ 	.word	0x00007cd0
        /*06f8*/ 	.word	0x00000000
        /*06fc*/ 	.word	0x00000000
        /*0700*/ 	.short	0x010a
        /*0702*/ 	.byte	0xff
	.zero		1


	//   ....[97]....
        /*0704*/ 	.word	0x00007d20
        /*0708*/ 	.word	0x00000002
        /*070c*/ 	.word	0x000000e0
        /*0710*/ 	.short	0x010a
        /*0712*/ 	.byte	0xff
	.zero		1


	//   ....[98]....
        /*0714*/ 	.word	0x00007d80
        /*0718*/ 	.word	0x00000002
        /*071c*/ 	.word	0x00000090
        /*0720*/ 	.short	0x010a
        /*0722*/ 	.byte	0xff
	.zero		1


	//   ....[99]....
        /*0724*/ 	.word	0x00007dd0
        /*0728*/ 	.word	0x00000002
        /*072c*/ 	.word	0x00000080
        /*0730*/ 	.short	0x010a
        /*0732*/ 	.byte	0xff
	.zero		1


	//   ....[100]....
        /*0734*/ 	.word	0x00007e30
        /*0738*/ 	.word	0x00000000
        /*073c*/ 	.word	0x00000090
        /*0740*/ 	.short	0x010a
        /*0742*/ 	.byte	0xff
	.zero		1


	//   ....[101]....
        /*0744*/ 	.word	0x00007e80
        /*0748*/ 	.word	0x00000000
        /*074c*/ 	.word	0x00000080
        /*0750*/ 	.short	0x010a
        /*0752*/ 	.byte	0xff
	.zero		1


	//   ....[102]....
        /*0754*/ 	.word	0x00007ee0
        /*0758*/ 	.word	0x00000002
        /*075c*/ 	.word	0x000000c0
        /*0760*/ 	.short	0x010a
        /*0762*/ 	.byte	0xff
	.zero		1


	//   ....[103]....
        /*0764*/ 	.word	0x00007f40
        /*0768*/ 	.word	0x00000000
        /*076c*/ 	.word	0x00000000
        /*0770*/ 	.short	0x010a
        /*0772*/ 	.byte	0xff
	.zero		1


	//   ....[104]....
        /*0774*/ 	.word	0x00007fa0
        /*0778*/ 	.word	0x00000000
        /*077c*/ 	.word	0x00000000
        /*0780*/ 	.short	0x010a
        /*0782*/ 	.byte	0xff
	.zero		1


	//   ....[105]....
        /*0784*/ 	.word	0x00008000
        /*0788*/ 	.word	0x00000000
        /*078c*/ 	.word	0x00000000
        /*0790*/ 	.short	0x010a
        /*0792*/ 	.byte	0xff
	.zero		1


	//   ....[106]....
        /*0794*/ 	.word	0x00008060
        /*0798*/ 	.word	0x00000000
        /*079c*/ 	.word	0x00000000
        /*07a0*/ 	.short	0x010a
        /*07a2*/ 	.byte	0xff
	.zero		1


	//   ....[107]....
        /*07a4*/ 	.word	0x000080c0
        /*07a8*/ 	.word	0x00000000
        /*07ac*/ 	.word	0x00000000
        /*07b0*/ 	.short	0x010a
        /*07b2*/ 	.byte	0xff
	.zero		1


	//   ....[108]....
        /*07b4*/ 	.word	0x00008110
        /*07b8*/ 	.word	0x0000000c
        /*07bc*/ 	.word	0x00000080
        /*07c0*/ 	.short	0x010a
        /*07c2*/ 	.byte	0xff
	.zero		1


	//   ....[109]....
        /*07c4*/ 	.word	0x00008170
        /*07c8*/ 	.word	0x00000000
        /*07cc*/ 	.word	0x00000078
        /*07d0*/ 	.short	0x010a
        /*07d2*/ 	.byte	0xff
	.zero		1


	//   ....[110]....
        /*07d4*/ 	.word	0x000081d0
        /*07d8*/ 	.word	0x00000000
        /*07dc*/ 	.word	0x00000058
        /*07e0*/ 	.short	0x010a
        /*07e2*/ 	.byte	0xff
	.zero		1


	//   ....[111]....
        /*07e4*/ 	.word	0x00008230
        /*07e8*/ 	.word	0x00000006
        /*07ec*/ 	.word	0x00000058
        /*07f0*/ 	.short	0x010a
        /*07f2*/ 	.byte	0xff
	.zero		1


	//   ....[112]....
        /*07f4*/ 	.word	0x00008290
        /*07f8*/ 	.word	0x00000000
        /*07fc*/ 	.word	0x00000000
        /*0800*/ 	.short	0x010a
        /*0802*/ 	.byte	0xff
	.zero		1


	//   ....[113]....
        /*0804*/ 	.word	0x000082f0
        /*0808*/ 	.word	0x00000000
        /*080c*/ 	.word	0x00000000
        /*0810*/ 	.short	0x010a
        /*0812*/ 	.byte	0xff
	.zero		1


	//   ....[114]....
        /*0814*/ 	.word	0x00008340
        /*0818*/ 	.word	0x00000000
        /*081c*/ 	.word	0x00000080
        /*0820*/ 	.short	0x010a
        /*0822*/ 	.byte	0xff
	.zero		1


	//   ....[115]....
        /*0824*/ 	.word	0x00008390
        /*0828*/ 	.word	0x00000002
        /*082c*/ 	.word	0x00000040
        /*0830*/ 	.short	0x010a
        /*0832*/ 	.byte	0xff
	.zero		1


	//   ....[116]....
        /*0834*/ 	.word	0x000083e0
        /*0838*/ 	.word	0x0000001b
        /*083c*/ 	.word	0x000000a0
        /*0840*/ 	.short	0x010a
        /*0842*/ 	.byte	0xff
	.zero		1


	//   ....[117]....
        /*0844*/ 	.word	0x00008430
        /*0848*/ 	.word	0x00000002
        /*084c*/ 	.word	0x00000040
        /*0850*/ 	.short	0x010a
        /*0852*/ 	.byte	0xff
	.zero		1


	//----- nvinfo : EIATTR_NUM_MBARRIERS
	.align		4
.L_47:
        /*0854*/ 	.byte	0x03, 0x38
        /*0856*/ 	.short	0x0020


	//----- nvinfo : EIATTR_EXIT_INSTR_OFFSETS
	.align		4
        /*0858*/ 	.byte	0x04, 0x1c
        /*085a*/ 	.short	(.L_49 - .L_48)


	//   ....[0]....
.L_48:
        /*085c*/ 	.word	0x00002d10


	//   ....[1]....
        /*0860*/ 	.word	0x00003200


	//   ....[2]....
        /*0864*/ 	.word	0x00003260


	//   ....[3]....
        /*0868*/ 	.word	0x00004390


	//   ....[4]....
        /*086c*/ 	.word	0x00005360


	//   ....[5]....
        /*0870*/ 	.word	0x000053a0


	//   ....[6]....
        /*0874*/ 	.word	0x00007970


	//   ....[7]....
        /*0878*/ 	.word	0x000079f0


	//   ....[8]....
        /*087c*/ 	.word	0x00007a20


	//   ....[9]....
        /*0880*/ 	.word	0x00007a90


	//----- nvinfo : EIATTR_MAX_THREADS
	.align		4
.L_49:
        /*0884*/ 	.byte	0x04, 0x05
        /*0886*/ 	.short	(.L_51 - .L_50)
.L_50:
        /*0888*/ 	.word	0x00000100
        /*088c*/ 	.word	0x00000001
        /*0890*/ 	.word	0x00000001


	//----- nvinfo : EIATTR_CRS_STACK_SIZE
	.align		4
.L_51:
        /*0894*/ 	.byte	0x04, 0x1e
        /*0896*/ 	.short	(.L_53 - .L_52)
.L_52:
        /*0898*/ 	.word	0x00000000


	//----- nvinfo : EIATTR_CBANK_PARAM_SIZE
	.align		4
.L_53:
        /*089c*/ 	.byte	0x03, 0x19
        /*089e*/ 	.short	0x0800


	//----- nvinfo : EIATTR_PARAM_CBANK
	.align		4
        /*08a0*/ 	.byte	0x04, 0x0a
        /*08a2*/ 	.short	(.L_55 - .L_54)
	.align		4
.L_54:
        /*08a4*/ 	.word	index@(.nv.constant0._ZN7cutlass13device_kernelINS_4gemm6kernel13GemmUniversalIN4cute5tupleIJiiiiEEENS1_10collective13CollectiveMmaINS1_35MainloopSm100TmaUmmaWarpSpecializedILi4ELi2ELi4ENS5_IJNS4_1CILi2EEESB_NSA_ILi1EEEEEEEENS5_IJNSA_ILi64EEESF_NSA_ILi128EEEEEENS_6half_tENS5_IJlSC_lEEESI_SJ_NS4_8TiledMMAINS4_8MMA_AtomIJNS4_20SM100_MMA_F16BF16_SSISI_SI_fLi64ELi64ELNS4_4UMMA5MajorE0ELSO_0ELNSN_7ScaleInE0ELSP_0EEEEEENS4_6LayoutINS5_IJSC_SC_SC_EEENS5_IJNSA_ILi0EEESU_SU_EEEEENS5_IJNS4_10UnderscoreESX_SX_EEEEENS4_23SM90_TMA_LOAD_MULTICASTENS4_14ComposedLayoutINS4_7SwizzleILi3ELi4ELi3EEENS4_18smem_ptr_flag_bitsILi16EEENSS_INS5_IJNSA_ILi8EEESF_EEENS5_IJSF_SC_EEEEEEEvNS4_8identityES10_S1A_vS1B_EENS_8epilogue10collective18CollectiveEpilogueINS1D_23Sm100TmaWarpSpecializedILi3ELi2ELi16ELb1ELb0EEEJSH_NS5_IJNSS_ISF_SC_EENSS_INSA_ILi32EEESC_EEEEESI_SJ_SI_SJ_NS1D_6fusion15FusionCallbacksIS1H_NS1M_17LinearCombinationISI_fSI_fLNS_15FloatRoundStyleE2EEESH_S1L_JEEENS4_5SM1004TMEM4LOAD26SM100_TMEM_LOAD_16dp256b4xENS4_13SM90_TMA_LOADENS11_INS12_ILi2ELi4ELi3EEES15_NSS_INS5_IJS16_S1J_EEENS5_IJS1J_SC_EEEEEEENS4_17SM75_U32x4_LDSM_NENS4_14SM90_TMA_STOREES21_NS4_17SM90_U32x4_STSM_NENS4_39AutoVectorizingCopyWithAssumedAlignmentILi128EEEEEEvvEEEEvNT_6ParamsE)
        /*08a8*/ 	.short	0x0380
        /*08aa*/ 	.short	0x0800


	//----- nvinfo : EIATTR_SW_WAR
	.align		4
.L_55:
        /*08ac*/ 	.byte	0x04, 0x36
        /*08ae*/ 	.short	(.L_57 - .L_56)
.L_56:
        /*08b0*/ 	.word	0x00000008
.L_57:


//--------------------- .nv.callgraph             --------------------------
	.section	.nv.callgraph,"",@"SHT_CUDA_CALLGRAPH"
	.align	4
	.sectionentsize	8
	.align		4
        /*0000*/ 	.word	0x00000000
	.align		4
        /*0004*/ 	.word	0xffffffff
	.align		4
        /*0008*/ 	.word	index@(_ZN7cutlass13device_kernelINS_4gemm6kernel13GemmUniversalIN4cute5tupleIJiiiiEEENS1_10collective13CollectiveMmaINS1_35MainloopSm100TmaUmmaWarpSpecializedILi4ELi2ELi4ENS5_IJNS4_1CILi2EEESB_NSA_ILi1EEEEEEEENS5_IJNSA_ILi64EEESF_NSA_ILi128EEEEEENS_6half_tENS5_IJlSC_lEEESI_SJ_NS4_8TiledMMAINS4_8MMA_AtomIJNS4_20SM100_MMA_F16BF16_SSISI_SI_fLi64ELi64ELNS4_4UMMA5MajorE0ELSO_0ELNSN_7ScaleInE0ELSP_0EEEEEENS4_6LayoutINS5_IJSC_SC_SC_EEENS5_IJNSA_ILi0EEESU_SU_EEEEENS5_IJNS4_10UnderscoreESX_SX_EEEEENS4_23SM90_TMA_LOAD_MULTICASTENS4_14ComposedLayoutINS4_7SwizzleILi3ELi4ELi3EEENS4_18smem_ptr_flag_bitsILi16EEENSS_INS5_IJNSA_ILi8EEESF_EEENS5_IJSF_SC_EEEEEEEvNS4_8identityES10_S1A_vS1B_EENS_8epilogue10collective18CollectiveEpilogueINS1D_23Sm100TmaWarpSpecializedILi3ELi2ELi16ELb1ELb0EEEJSH_NS5_IJNSS_ISF_SC_EENSS_INSA_ILi32EEESC_EEEEESI_SJ_SI_SJ_NS1D_6fusion15FusionCallbacksIS1H_NS1M_17LinearCombinationISI_fSI_fLNS_15FloatRoundStyleE2EEESH_S1L_JEEENS4_5SM1004TMEM4LOAD26SM100_TMEM_LOAD_16dp256b4xENS4_13SM90_TMA_LOADENS11_INS12_ILi2ELi4ELi3EEES15_NSS_INS5_IJS16_S1J_EEENS5_IJS1J_SC_EEEEEEENS4_17SM75_U32x4_LDSM_NENS4_14SM90_TMA_STOREES21_NS4_17SM90_U32x4_STSM_NENS4_39AutoVectorizingCopyWithAssumedAlignmentILi128EEEEEEvvEEEEvNT_6ParamsE)
	.align		4
        /*000c*/ 	.word	index@(__assertfail)
	.align		4
        /*0010*/ 	.word	0x00000000
	.align		4
        /*0014*/ 	.word	0xfffffffe
	.align		4
        /*0018*/ 	.word	0x00000000
	.align		4
        /*001c*/ 	.word	0xfffffffd
	.align		4
        /*0020*/ 	.word	0x00000000
	.align		4
        /*0024*/ 	.word	0xfffffffc


//--------------------- .nv.constant4             --------------------------
	.section	.nv.constant4,"a",@progbits
	.align	8
	.align		8
.nv.constant4:
        /*0000*/ 	.dword	__assertfail
	.align		8
        /*0008*/ 	.dword	__unnamed_1
	.align		8
        /*0010*/ 	.dword	__unnamed_2
	.align		8
        /*0018*/ 	.dword	_ZN39_INTERNAL_937e86ef_4_k_cu_fb0c8c66_72864cuda3std3__45__cpo5beginE
	.align		8
        /*0020*/ 	.dword	_ZN39_INTERNAL_937e86ef_4_k_cu_fb0c8c66_72864cuda3std3__45__cpo3endE
	.align		8
        /*0028*/ 	.dword	_ZN39_INTERNAL_937e86ef_4_k_cu_fb0c8c66_72864cuda3std3__45__cpo6cbeginE
	.align		8
        /*0030*/ 	.dword	_ZN39_INTERNAL_937e86ef_4_k_cu_fb0c8c66_72864cuda3std3__45__cpo4cendE
	.align		8
        /*0038*/ 	.dword	_ZN39_INTERNAL_937e86ef_4_k_cu_fb0c8c66_72864cuda3std3__441_GLOBAL__N__937e86ef_4_k_cu_fb0c8c66_72866ignoreE
	.align		8
        /*0040*/ 	.dword	_ZN39_INTERNAL_937e86ef_4_k_cu_fb0c8c66_72864cuda3std3__419piecewise_constructE
	.align		8
        /*0048*/ 	.dword	_ZN39_INTERNAL_937e86ef_4_k_cu_fb0c8c66_72864cuda3std3__48in_placeE
	.align		8
        /*0050*/ 	.dword	_ZN39_INTERNAL_937e86ef_4_k_cu_fb0c8c66_72864cuda3std6ranges3__45__cpo4swapE
	.align		8
        /*0058*/ 	.dword	_ZN39_INTERNAL_937e86ef_4_k_cu_fb0c8c66_72864cuda3std6ranges3__45__cpo9iter_moveE
	.align		8
        /*0060*/ 	.dword	_ZN39_INTERNAL_937e86ef_4_k_cu_fb0c8c66_72864cute7productE
	.align		8
        /*0068*/ 	.dword	_ZN39_INTERNAL_937e86ef_4_k_cu_fb0c8c66_72864cute1_E
	.align		8
        /*0070*/ 	.dword	$str$25
	.align		8
        /*0078*/ 	.dword	$str$26
	.align		8
        /*0080*/ 	.dword	$str$27
	.align		8
        /*0088*/ 	.dword	$str$28


//--------------------- .text._ZN7cutlass13device_kernelINS_4gemm6kernel13GemmUniversalIN4cute5tupleIJiiiiEEENS1_10collective13CollectiveMmaINS1_35MainloopSm100TmaUmmaWarpSpecializedILi4ELi2ELi4ENS5_IJNS4_1CILi2EEESB_NSA_ILi1EEEEEEEENS5_IJNSA_ILi64EEESF_NSA_ILi128EEEEEENS_6half_tENS5_IJlSC_lEEESI_SJ_NS4_8TiledMMAINS4_8MMA_AtomIJNS4_20SM100_MMA_F16BF16_SSISI_SI_fLi64ELi64ELNS4_4UMMA5MajorE0ELSO_0ELNSN_7ScaleInE0ELSP_0EEEEEENS4_6LayoutINS5_IJSC_SC_SC_EEENS5_IJNSA_ILi0EEESU_SU_EEEEENS5_IJNS4_10UnderscoreESX_SX_EEEEENS4_23SM90_TMA_LOAD_MULTICASTENS4_14ComposedLayoutINS4_7SwizzleILi3ELi4ELi3EEENS4_18smem_ptr_flag_bitsILi16EEENSS_INS5_IJNSA_ILi8EEESF_EEENS5_IJSF_SC_EEEEEEEvNS4_8identityES10_S1A_vS1B_EENS_8epilogue10collective18CollectiveEpilogueINS1D_23Sm100TmaWarpSpecializedILi3ELi2ELi16ELb1ELb0EEEJSH_NS5_IJNSS_ISF_SC_EENSS_INSA_ILi32EEESC_EEEEESI_SJ_SI_SJ_NS1D_6fusion15FusionCallbacksIS1H_NS1M_17LinearCombinationISI_fSI_fLNS_15FloatRoundStyleE2EEESH_S1L_JEEENS4_5SM1004TMEM4LOAD26SM100_TMEM_LOAD_16dp256b4xENS4_13SM90_TMA_LOADENS11_INS12_ILi2ELi4ELi3EEES15_NSS_INS5_IJS16_S1J_EEENS5_IJS1J_SC_EEEEEEENS4_17SM75_U32x4_LDSM_NENS4_14SM90_TMA_STOREES21_NS4_17SM90_U32x4_STSM_NENS4_39AutoVectorizingCopyWithAssumedAlignmentILi128EEEEEEvvEEEEvNT_6ParamsE --------------------------
	.section	.text._ZN7cutlass13device_kernelINS_4gemm6kernel13GemmUniversalIN4cute5tupleIJiiiiEEENS1_10collective13CollectiveMmaINS1_35MainloopSm100TmaUmmaWarpSpecializedILi4ELi2ELi4ENS5_IJNS4_1CILi2EEESB_NSA_ILi1EEEEEEEENS5_IJNSA_ILi64EEESF_NSA_ILi128EEEEEENS_6half_tENS5_IJlSC_lEEESI_SJ_NS4_8TiledMMAINS4_8MMA_AtomIJNS4_20SM100_MMA_F16BF16_SSISI_SI_fLi64ELi64ELNS4_4UMMA5MajorE0ELSO_0ELNSN_7ScaleInE0ELSP_0EEEEEENS4_6LayoutINS5_IJSC_SC_SC_EEENS5_IJNSA_ILi0EEESU_SU_EEEEENS5_IJNS4_10UnderscoreESX_SX_EEEEENS4_23SM90_TMA_LOAD_MULTICASTENS4_14ComposedLayoutINS4_7SwizzleILi3ELi4ELi3EEENS4_18smem_ptr_flag_bitsILi16EEENSS_INS5_IJNSA_ILi8EEESF_EEENS5_IJSF_SC_EEEEEEEvNS4_8identityES10_S1A_vS1B_EENS_8epilogue10collective18CollectiveEpilogueINS1D_23Sm100TmaWarpSpecializedILi3ELi2ELi16ELb1ELb0EEEJSH_NS5_IJNSS_ISF_SC_EENSS_INSA_ILi32EEESC_EEEEESI_SJ_SI_SJ_NS1D_6fusion15FusionCallbacksIS1H_NS1M_17LinearCombinationISI_fSI_fLNS_15FloatRoundStyleE2EEESH_S1L_JEEENS4_5SM1004TMEM4LOAD26SM100_TMEM_LOAD_16dp256b4xENS4_13SM90_TMA_LOADENS11_INS12_ILi2ELi4ELi3EEES15_NSS_INS5_IJS16_S1J_EEENS5_IJS1J_SC_EEEEEEENS4_17SM75_U32x4_LDSM_NENS4_14SM90_TMA_STOREES21_NS4_17SM90_U32x4_STSM_NENS4_39AutoVectorizingCopyWithAssumedAlignmentILi128EEEEEEvvEEEEvNT_6ParamsE,"ax",@progbits
	.align	128
.text._ZN7cutlass13device_kernelINS_4gemm6kernel13GemmUniversalIN4cute5tupleIJiiiiEEENS1_10collective13CollectiveMmaINS1_35MainloopSm100TmaUmmaWarpSpecializedILi4ELi2ELi4ENS5_IJNS4_1CILi2EEESB_NSA_ILi1EEEEEEEENS5_IJNSA_ILi64EEESF_NSA_ILi128EEEEEENS_6half_tENS5_IJlSC_lEEESI_SJ_NS4_8TiledMMAINS4_8MMA_AtomIJNS4_20SM100_MMA_F16BF16_SSISI_SI_fLi64ELi64ELNS4_4UMMA5MajorE0ELSO_0ELNSN_7ScaleInE0ELSP_0EEEEEENS4_6LayoutINS5_IJSC_SC_SC_EEENS5_IJNSA_ILi0EEESU_SU_EEEEENS5_IJNS4_10UnderscoreESX_SX_EEEEENS4_23SM90_TMA_LOAD_MULTICASTENS4_14ComposedLayoutINS4_7SwizzleILi3ELi4ELi3EEENS4_18smem_ptr_flag_bitsILi16EEENSS_INS5_IJNSA_ILi8EEESF_EEENS5_IJSF_SC_EEEEEEEvNS4_8identityES10_S1A_vS1B_EENS_8epilogue10collective18CollectiveEpilogueINS1D_23Sm100TmaWarpSpecializedILi3ELi2ELi16ELb1ELb0EEEJSH_NS5_IJNSS_ISF_SC_EENSS_INSA_ILi32EEESC_EEEEESI_SJ_SI_SJ_NS1D_6fusion15FusionCallbacksIS1H_NS1M_17LinearCombinationISI_fSI_fLNS_15FloatRoundStyleE2EEESH_S1L_JEEENS4_5SM1004TMEM4LOAD26SM100_TMEM_LOAD_16dp256b4xENS4_13SM90_TMA_LOADENS11_INS12_ILi2ELi4ELi3EEES15_NSS_INS5_IJS16_S1J_EEENS5_IJS1J_SC_EEEEEEENS4_17SM75_U32x4_LDSM_NENS4_14SM90_TMA_STOREES21_NS4_17SM90_U32x4_STSM_NENS4_39AutoVectorizingCopyWithAssumedAlignmentILi128EEEEEEvvEEEEvNT_6ParamsE:
        .type           _ZN7cutlass13device_kernelINS_4gemm6kernel13GemmUniversalIN4cute5tupleIJiiiiEEENS1_10collective13CollectiveMmaINS1_35MainloopSm100TmaUmmaWarpSpecializedILi4ELi2ELi4ENS5_IJNS4_1CILi2EEESB_NSA_ILi1EEEEEEEENS5_IJNSA_ILi64EEESF_NSA_ILi128EEEEEENS_6half_tENS5_IJlSC_lEEESI_SJ_NS4_8TiledMMAINS4_8MMA_AtomIJNS4_20SM100_MMA_F16BF16_SSISI_SI_fLi64ELi64ELNS4_4UMMA5MajorE0ELSO_0ELNSN_7ScaleInE0ELSP_0EEEEEENS4_6LayoutINS5_IJSC_SC_SC_EEENS5_IJNSA_ILi0EEESU_SU_EEEEENS5_IJNS4_10UnderscoreESX_SX_EEEEENS4_23SM90_TMA_LOAD_MULTICASTENS4_14ComposedLayoutINS4_7SwizzleILi3ELi4ELi3EEENS4_18smem_ptr_flag_bitsILi16EEENSS_INS5_IJNSA_ILi8EEESF_EEENS5_IJSF_SC_EEEEEEEvNS4_8identityES10_S1A_vS1B_EENS_8epilogue10collective18CollectiveEpilogueINS1D_23Sm100TmaWarpSpecializedILi3ELi2ELi16ELb1ELb0EEEJSH_NS5_IJNSS_ISF_SC_EENSS_INSA_ILi32EEESC_EEEEESI_SJ_SI_SJ_NS1D_6fusion15FusionCallbacksIS1H_NS1M_17LinearCombinationISI_fSI_fLNS_15FloatRoundStyleE2EEESH_S1L_JEEENS4_5SM1004TMEM4LOAD26SM100_TMEM_LOAD_16dp256b4xENS4_13SM90_TMA_LOADENS11_INS12_ILi2ELi4ELi3EEES15_NSS_INS5_IJS16_S1J_EEENS5_IJS1J_SC_EEEEEEENS4_17SM75_U32x4_LDSM_NENS4_14SM90_TMA_STOREES21_NS4_17SM90_U32x4_STSM_NENS4_39AutoVectorizingCopyWithAssumedAlignmentILi128EEEEEEvvEEEEvNT_6ParamsE,@function
        .size           _ZN7cutlass13device_kernelINS_4gemm6kernel13GemmUniversalIN4cute5tupleIJiiiiEEENS1_10collective13CollectiveMmaINS1_35MainloopSm100TmaUmmaWarpSpecializedILi4ELi2ELi4ENS5_IJNS4_1CILi2EEESB_NSA_ILi1EEEEEEEENS5_IJNSA_ILi64EEESF_NSA_ILi128EEEEEENS_6half_tENS5_IJlSC_lEEESI_SJ_NS4_8TiledMMAINS4_8MMA_AtomIJNS4_20SM100_MMA_F16BF16_SSISI_SI_fLi64ELi64ELNS4_4UMMA5MajorE0ELSO_0ELNSN_7ScaleInE0ELSP_0EEEEEENS4_6LayoutINS5_IJSC_SC_SC_EEENS5_IJNSA_ILi0EEESU_SU_EEEEENS5_IJNS4_10UnderscoreESX_SX_EEEEENS4_23SM90_TMA_LOAD_MULTICASTENS4_14ComposedLayoutINS4_7SwizzleILi3ELi4ELi3EEENS4_18smem_ptr_flag_bitsILi16EEENSS_INS5_IJNSA_ILi8EEESF_EEENS5_IJSF_SC_EEEEEEEvNS4_8identityES10_S1A_vS1B_EENS_8epilogue10collective18CollectiveEpilogueINS1D_23Sm100TmaWarpSpecializedILi3ELi2ELi16ELb1ELb0EEEJSH_NS5_IJNSS_ISF_SC_EENSS_INSA_ILi32EEESC_EEEEESI_SJ_SI_SJ_NS1D_6fusion15FusionCallbacksIS1H_NS1M_17LinearCombinationISI_fSI_fLNS_15FloatRoundStyleE2EEESH_S1L_JEEENS4_5SM1004TMEM4LOAD26SM100_TMEM_LOAD_16dp256b4xENS4_13SM90_TMA_LOADENS11_INS12_ILi2ELi4ELi3EEES15_NSS_INS5_IJS16_S1J_EEENS5_IJS1J_SC_EEEEEEENS4_17SM75_U32x4_LDSM_NENS4_14SM90_TMA_STOREES21_NS4_17SM90_U32x4_STSM_NENS4_39AutoVectorizingCopyWithAssumedAlignmentILi128EEEEEEvvEEEEvNT_6ParamsE,(.L_x_165 - _ZN7cutlass13device_kernelINS_4gemm6kernel13GemmUniversalIN4cute5tupleIJiiiiEEENS1_10collective13CollectiveMmaINS1_35MainloopSm100TmaUmmaWarpSpecializedILi4ELi2ELi4ENS5_IJNS4_1CILi2EEESB_NSA_ILi1EEEEEEEENS5_IJNSA_ILi64EEESF_NSA_ILi128EEEEEENS_6half_tENS5_IJlSC_lEEESI_SJ_NS4_8TiledMMAINS4_8MMA_AtomIJNS4_20SM100_MMA_F16BF16_SSISI_SI_fLi64ELi64ELNS4_4UMMA5MajorE0ELSO_0ELNSN_7ScaleInE0ELSP_0EEEEEENS4_6LayoutINS5_IJSC_SC_SC_EEENS5_IJNSA_ILi0EEESU_SU_EEEEENS5_IJNS4_10UnderscoreESX_SX_EEEEENS4_23SM90_TMA_LOAD_MULTICASTENS4_14ComposedLayoutINS4_7SwizzleILi3ELi4ELi3EEENS4_18smem_ptr_flag_bitsILi16EEENSS_INS5_IJNSA_ILi8EEESF_EEENS5_IJSF_SC_EEEEEEEvNS4_8identityES10_S1A_vS1B_EENS_8epilogue10collective18CollectiveEpilogueINS1D_23Sm100TmaWarpSpecializedILi3ELi2ELi16ELb1ELb0EEEJSH_NS5_IJNSS_ISF_SC_EENSS_INSA_ILi32EEESC_EEEEESI_SJ_SI_SJ_NS1D_6fusion15FusionCallbacksIS1H_NS1M_17LinearCombinationISI_fSI_fLNS_15FloatRoundStyleE2EEESH_S1L_JEEENS4_5SM1004TMEM4LOAD26SM100_TMEM_LOAD_16dp256b4xENS4_13SM90_TMA_LOADENS11_INS12_ILi2ELi4ELi3EEES15_NSS_INS5_IJS16_S1J_EEENS5_IJS1J_SC_EEEEEEENS4_17SM75_U32x4_LDSM_NENS4_14SM90_TMA_STOREES21_NS4_17SM90_U32x4_STSM_NENS4_39AutoVectorizingCopyWithAssumedAlignmentILi128EEEEEEvvEEEEvNT_6ParamsE)
        .other          _ZN7cutlass13device_kernelINS_4gemm6kernel13GemmUniversalIN4cute5tupleIJiiiiEEENS1_10collective13CollectiveMmaINS1_35MainloopSm100TmaUmmaWarpSpecializedILi4ELi2ELi4ENS5_IJNS4_1CILi2EEESB_NSA_ILi1EEEEEEEENS5_IJNSA_ILi64EEESF_NSA_ILi128EEEEEENS_6half_tENS5_IJlSC_lEEESI_SJ_NS4_8TiledMMAINS4_8MMA_AtomIJNS4_20SM100_MMA_F16BF16_SSISI_SI_fLi64ELi64ELNS4_4UMMA5MajorE0ELSO_0ELNSN_7ScaleInE0ELSP_0EEEEEENS4_6LayoutINS5_IJSC_SC_SC_EEENS5_IJNSA_ILi0EEESU_SU_EEEEENS5_IJNS4_10UnderscoreESX_SX_EEEEENS4_23SM90_TMA_LOAD_MULTICASTENS4_14ComposedLayoutINS4_7SwizzleILi3ELi4ELi3EEENS4_18smem_ptr_flag_bitsILi16EEENSS_INS5_IJNSA_ILi8EEESF_EEENS5_IJSF_SC_EEEEEEEvNS4_8identityES10_S1A_vS1B_EENS_8epilogue10collective18CollectiveEpilogueINS1D_23Sm100TmaWarpSpecializedILi3ELi2ELi16ELb1ELb0EEEJSH_NS5_IJNSS_ISF_SC_EENSS_INSA_ILi32EEESC_EEEEESI_SJ_SI_SJ_NS1D_6fusion15FusionCallbacksIS1H_NS1M_17LinearCombinationISI_fSI_fLNS_15FloatRoundStyleE2EEESH_S1L_JEEENS4_5SM1004TMEM4LOAD26SM100_TMEM_LOAD_16dp256b4xENS4_13SM90_TMA_LOADENS11_INS12_ILi2ELi4ELi3EEES15_NSS_INS5_IJS16_S1J_EEENS5_IJS1J_SC_EEEEEEENS4_17SM75_U32x4_LDSM_NENS4_14SM90_TMA_STOREES21_NS4_17SM90_U32x4_STSM_NENS4_39AutoVectorizingCopyWithAssumedAlignmentILi128EEEEEEvvEEEEvNT_6ParamsE,@"STO_CUDA_ENTRY STV_DEFAULT"
_ZN7cutlass13device_kernelINS_4gemm6kernel13GemmUniversalIN4cute5tupleIJiiiiEEENS1_10collective13CollectiveMmaINS1_35MainloopSm100TmaUmmaWarpSpecializedILi4ELi2ELi4ENS5_IJNS4_1CILi2EEESB_NSA_ILi1EEEEEEEENS5_IJNSA_ILi64EEESF_NSA_ILi128EEEEEENS_6half_tENS5_IJlSC_lEEESI_SJ_NS4_8TiledMMAINS4_8MMA_AtomIJNS4_20SM100_MMA_F16BF16_SSISI_SI_fLi64ELi64ELNS4_4UMMA5MajorE0ELSO_0ELNSN_7ScaleInE0ELSP_0EEEEEENS4_6LayoutINS5_IJSC_SC_SC_EEENS5_IJNSA_ILi0EEESU_SU_EEEEENS5_IJNS4_10UnderscoreESX_SX_EEEEENS4_23SM90_TMA_LOAD_MULTICASTENS4_14ComposedLayoutINS4_7SwizzleILi3ELi4ELi3EEENS4_18smem_ptr_flag_bitsILi16EEENSS_INS5_IJNSA_ILi8EEESF_EEENS5_IJSF_SC_EEEEEEEvNS4_8identityES10_S1A_vS1B_EENS_8epilogue10collective18CollectiveEpilogueINS1D_23Sm100TmaWarpSpecializedILi3ELi2ELi16ELb1ELb0EEEJSH_NS5_IJNSS_ISF_SC_EENSS_INSA_ILi32EEESC_EEEEESI_SJ_SI_SJ_NS1D_6fusion15FusionCallbacksIS1H_NS1M_17LinearCombinationISI_fSI_fLNS_15FloatRoundStyleE2EEESH_S1L_JEEENS4_5SM1004TMEM4LOAD26SM100_TMEM_LOAD_16dp256b4xENS4_13SM90_TMA_LOADENS11_INS12_ILi2ELi4ELi3EEES15_NSS_INS5_IJS16_S1J_EEENS5_IJS1J_SC_EEEEEEENS4_17SM75_U32x4_LDSM_NENS4_14SM90_TMA_STOREES21_NS4_17SM90_U32x4_STSM_NENS4_39AutoVectorizingCopyWithAssumedAlignmentILi128EEEEEEvvEEEEvNT_6ParamsE:
[----:B------:R-:W1:Y:S01]  /*0000*/  LDC R1, c[0x0][0x37c] ;  /* 0x0000df00ff017b82 */ /* 0x000e620000000800 */
[----:B------:R-:W2:Y:S01]  /*0010*/  S2R R55, SR_TID.X ;  /* 0x0000000000377919 */ /* 0x000ea20000002100 */
[----:B------:R-:W3:Y:S01]  /*0020*/  LDCU.64 UR8, c[0x0][0x890] ;  /* 0x00011200ff0877ac */ /* 0x000ee20008000a00 */
[----:B------:R-:W-:Y:S02]  /*0030*/  PRMT R45, RZ, 0x7610, R45 ;  /* 0x00007610ff2d7816 */ /* 0x000fe4000000002d */
[----:B------:R-:W-:Y:S01]  /*0040*/  ELECT P4, URZ, PT ;  /* 0x0000000000ff782f */ /* 0x000fe20003880000 */
[----:B---3--:R-:W-:-:S04]  /*0050*/  UISETP.NE.U32.AND UP0, UPT, UR8, URZ, UPT ;  /* 0x000000ff0800728c */ /* 0x008fc8000bf05070 */
[----:B------:R-:W-:Y:S01]  /*0060*/  UISETP.NE.AND.EX UP0, UPT, UR9, URZ, UPT, UP0 ;  /* 0x000000ff0900728c */ /* 0x000fe2000bf05300 */
[----:B--2---:R-:W-:-:S05]  /*0070*/  SHF.R.U32.HI R46, RZ, 0x5, R55 ;  /* 0x00000005ff2e7819 */ /* 0x004fca0000011637 */
[----:B------:R-:W2:Y:S02]  /*0080*/  SHFL.IDX PT, R0, R46, RZ, 0x1f ;  /* 0x00001fff2e007589 */ /* 0x000ea400000e0000 */
[----:B--2---:R-:W-:Y:S01]  /*0090*/  R2UR UR22, R0 ;  /* 0x00000000001672ca */ /* 0x004fe200000e0000 */
[----:B-1----:R-:W-:-:S14]  /*00a0*/  BRA.U UP0, `(.L_x_0) ;  /* 0x0000000100307547 */ /* 0x002fdc000b800000 */
[----:B------:R-:W1:Y:S02]  /*00b0*/  LDCU.64 UR4, c[0x0][0x888] ;  /* 0x00011100ff0477ac */ /* 0x000e640008000a00 */
[----:B-1----:R-:W-:-:S04]  /*00c0*/  UISETP.NE.U32.AND UP0, UPT, UR4, URZ, UPT ;  /* 0x000000ff0400728c */ /* 0x002fc8000bf05070 */
[----:B------:R-:W-:-:S09]  /*00d0*/  UISETP.NE.AND.EX UP0, UPT, UR5, URZ, UPT, UP0 ;  /* 0x000000ff0500728c */ /* 0x000fd2000bf05300 */
[----:B------:R-:W-:Y:S05]  /*00e0*/  BRA.U !UP0, `(.L_x_1) ;  /* 0x0000000108147547 */ /* 0x000fea000b800000 */
[----:B------:R-:W1:Y:S01]  /*00f0*/  LDC.64 R26, c[0x0][0x888] ;  /* 0x00022200ff1a7b82 */ /* 0x000e620000000a00 */
[----:B------:R-:W1:Y:S02]  /*0100*/  LDCU.64 UR4, c[0x0][0x358] ;  /* 0x00006b00ff0477ac */ /* 0x000e640008000a00 */
[----:B-1----:R1:W5:Y:S01]  /*0110*/  LDG.E R26, desc[UR4][R26.64] ;  /* 0x000000041a1a7981 */ /* 0x002362000c1e1900 */
[----:B------:R-:W-:Y:S01]  /*0120*/  HFMA2 R45, -RZ, RZ, 0, 5.9604644775390625e-08 ;  /* 0x00000001ff2d7431 */ /* 0x000fe200000001ff */
[----:B------:R-:W-:Y:S05]  /*0130*/  BRA `(.L_x_0) ;  /* 0x00000000000c7947 */ /* 0x000fea0003800000 */
.L_x_1:
[----:B------:R-:W1:Y:S01]  /*0140*/  LDCU UR4, c[0x0][0x880] ;  /* 0x00011000ff0477ac */ /* 0x000e620008000800 */
[----:B------:R-:W-:Y:S01]  /*0150*/  HFMA2 R45, -RZ, RZ, 0, 5.9604644775390625e-08 ;  /* 0x00000001ff2d7431 */ /* 0x000fe200000001ff */
[----:B-1----:R-:W-:-:S07]  /*0160*/  MOV R26, UR4 ;  /* 0x00000004001a7c02 */ /* 0x002fce0008000f00 */
.L_x_0:
[----:B------:R-:W2:Y:S02]  /*0170*/  LDCU.64 UR4, c[0x0][0x8b0] ;  /* 0x00011600ff0477ac */ /* 0x000ea40008000a00 */
[----:B--2---:R-:W-:-:S04]  /*0180*/  UISETP.NE.U32.AND UP0, UPT, UR4, URZ, UPT ;  /* 0x000000ff0400728c */ /* 0x004fc8000bf05070 */
[----:B------:R-:W-:-:S09]  /*0190*/  UISETP.NE.AND.EX UP0, UPT, UR5, URZ, UPT, UP0 ;  /* 0x000000ff0500728c */ /* 0x000fd2000bf05300 */
[----:B------:R-:W-:Y:S05]  /*01a0*/  BRA.U UP0, `(.L_x_2) ;  /* 0x0000000100287547 */ /* 0x000fea000b800000 */
[----:B------:R-:W2:Y:S02]  /*01b0*/  LDCU.64 UR4, c[0x0][0x8a8] ;  /* 0x00011500ff0477ac */ /* 0x000ea40008000a00 */
[----:B--2---:R-:W-:-:S04]  /*01c0*/  UISETP.NE.U32.AND UP0, UPT, UR4, URZ, UPT ;  /* 0x000000ff0400728c */ /* 0x004fc8000bf05070 */
[----:B------:R-:W-:-:S09]  /*01d0*/  UISETP.NE.AND.EX UP0, UPT, UR5, URZ, UPT, UP0 ;  /* 0x000000ff0500728c */ /* 0x000fd2000bf05300 */
[----:B------:R-:W-:Y:S05]  /*01e0*/  BRA.U !UP0, `(.L_x_3) ;  /* 0x0000000108107547 */ /* 0x000fea000b800000 */
[----:B------:R-:W2:Y:S01]  /*01f0*/  LDC.64 R24, c[0x0][0x8a8] ;  /* 0x00022a00ff187b82 */ /* 0x000ea20000000a00 */
[----:B------:R-:W2:Y:S02]  /*0200*/  LDCU.64 UR4, c[0x0][0x358] ;  /* 0x00006b00ff0477ac */ /* 0x000ea40008000a00 */
[----:B--2---:R2:W5:Y:S01]  /*0210*/  LDG.E R24, desc[UR4][R24.64] ;  /* 0x0000000418187981 */ /* 0x004562000c1e1900 */
[----:B------:R-:W-:Y:S05]  /*0220*/  BRA `(.L_x_2) ;  /* 0x0000000000087947 */ /* 0x000fea0003800000 */
.L_x_3:
[----:B------:R-:W2:Y:S02]  /*0230*/  LDCU UR4, c[0x0][0x8a0] ;  /* 0x00011400ff0477ac */ /* 0x000ea40008000800 */
[----:B--2---:R-:W-:Y:S02]  /*0240*/  MOV R24, UR4 ;  /* 0x0000000400187c02 */ /* 0x004fe40008000f00 */
.L_x_2:
[----:B------:R-:W-:Y:S01]  /*0250*/  IMAD.U32 R0, RZ, RZ, UR22 ;  /* 0x00000016ff007e24 */ /* 0x000fe2000f8e00ff */
[----:B------:R-:W-:Y:S04]  /*0260*/  BSSY.RECONVERGENT B0, `(.L_x_4) ;  /* 0x000000c000007945 */ /* 0x000fe80003800200 */
[C---:B------:R-:W-:Y:S02]  /*0270*/  ISETP.NE.OR P1, PT, R0.reuse, 0x1, !P4 ;  /* 0x000000010000780c */ /* 0x040fe40006725670 */
[----:B------:R-:W-:-:S11]  /*0280*/  ISETP.NE.OR P0, PT, R0, 0x3, !P4 ;  /* 0x000000030000780c */ /* 0x000fd60006705670 */
[----:B------:R-:W-:Y:S05]  /*0290*/  @P1 BRA `(.L_x_5) ;  /* 0x0000000000201947 */ /* 0x000fea0003800000 */
[----:B------:R-:W3:Y:S02]  /*02a0*/  LDCU.64 UR4, c[0x0][0x348] ;  /* 0x00006900ff0477ac */ /* 0x000ee40008000a00 */
[----:B---3--:R-:W-:Y:S02]  /*02b0*/  UIADD3 UR6, UP1, UPT, UR4, 0x80, URZ ;  /* 0x0000008004067890 */ /* 0x008fe4000ff3e0ff */
[----:B------:R-:W-:Y:S02]  /*02c0*/  UIADD3 UR4, UP0, UPT, UR4, 0x180, URZ ;  /* 0x0000018004047890 */ /* 0x000fe4000ff1e0ff */
[----:B------:R-:W-:Y:S02]  /*02d0*/  UIADD3.X UR7, UPT, UPT, URZ, UR5, URZ, UP1, !UPT ;  /* 0x00000005ff077290 */ /* 0x000fe40008ffe4ff */
[----:B------:R-:W-:-:S07]  /*02e0*/  UIADD3.X UR5, UPT, UPT, URZ, UR5, URZ, UP0, !UPT ;  /* 0x00000005ff057290 */ /* 0x000fce00087fe4ff */
[----:B------:R3:W-:Y:S02]  /*02f0*/  UTMACCTL.PF [UR6] ;  /* 0x00000000060079b9 */ /* 0x0007e40008040000 */
[----:B------:R3:W-:Y:S02]  /*0300*/  UTMACCTL.PF [UR4] ;  /* 0x00000000040079b9 */ /* 0x0007e40008040000 */
[----:B---3--:R-:W-:Y:S01]  /*0310*/  NOP ;  /* 0x0000000000007918 */ /* 0x008fe20000000000 */
.L_x_5:
[----:B------:R-:W-:Y:S05]  /*0320*/  BSYNC.RECONVERGENT B0 ;  /* 0x0000000000007941 */ /* 0x000fea0003800200 */
.L_x_4:
[----:B------:R-:W-:Y:S04]  /*0330*/  BSSY.RECONVERGENT B0, `(.L_x_6) ;  /* 0x000000a000007945 */ /* 0x000fe80003800200 */
        /* <DEDUP_REMOVED lines=9> */
.L_x_7:
[----:B------:R-:W-:Y:S05]  /*03d0*/  BSYNC.RECONVERGENT B0 ;  /* 0x0000000000007941 */ /* 0x000fea0003800200 */
.L_x_6:
[----:B------:R-:W3:Y:S01]  /*03e0*/  LDCU.64 UR4, c[0x0][0x888] ;  /* 0x00011100ff0477ac */ /* 0x000ee20008000a00 */
[----:B------:R-:W-:Y:S02]  /*03f0*/  UISETP.EQ.U32.AND UP1, UPT, UR8, URZ, UPT ;  /* 0x000000ff0800728c */ /* 0x000fe4000bf22070 */
[----:B------:R-:W-:Y:S02]  /*0400*/  UPLOP3.LUT UP3, UPT, UPT, UPT, UPT, 0x80, 0x8 ;  /* 0x000000000008789c */ /* 0x000fe40003f6f070 */
[----:B---3--:R-:W-:-:S04]  /*0410*/  UISETP.NE.U32.AND UP0, UPT, UR4, URZ, UPT ;  /* 0x000000ff0400728c */ /* 0x008fc8000bf05070 */
[----:B------:R-:W-:-:S04]  /*0420*/  UISETP.NE.AND.EX UP0, UPT, UR5, URZ, UPT, UP0 ;  /* 0x000000ff0500728c */ /* 0x000fc8000bf05300 */
[----:B------:R-:W-:-:S04]  /*0430*/  UISETP.EQ.OR.EX UP2, UPT, UR9, URZ, !UP0, UP1 ;  /* 0x000000ff0900728c */ /* 0x000fc8000c742710 */
[----:B------:R-:W-:-:S06]  /*0440*/  UP2UR UR4, UPR, URZ, 0x4 ;  /* 0x00000004ff047883 */ /* 0x000fcc0008000000 */
[----:B------:R-:W-:Y:S01]  /*0450*/  MOV R49, UR4 ;  /* 0x0000000400317c02 */ /* 0x000fe20008000f00 */
[----:B------:R-:W-:Y:S06]  /*0460*/  BRA.U !UP2, `(.L_x_8) ;  /* 0x000000010a207547 */ /* 0x000fec000b800000 */
[----:B------:R-:W-:Y:S01]  /*0470*/  UISETP.NE.U32.AND UP1, UPT, UR8, URZ, UPT ;  /* 0x000000ff0800728c */ /* 0x000fe2000bf25070 */
[----:B-----5:R-:W-:Y:S01]  /*0480*/  FSETP.NEU.AND P0, PT, R26, RZ, PT ;  /* 0x000000ff1a00720b */ /* 0x020fe20003f0d000 */
[----:B------:R-:W-:Y:S02]  /*0490*/  USEL UR4, URZ, 0xffffffff, UP0 ;  /* 0xffffffffff047887 */ /* 0x000fe40008000000 */
[----:B------:R-:W-:-:S10]  /*04a0*/  UISETP.NE.AND.EX UP1, UPT, UR9, URZ, UPT, UP1 ;  /* 0x000000ff0900728c */ /* 0x000fd4000bf25310 */
[----:B------:R-:W-:Y:S01]  /*04b0*/  VOTEU.ANY UP0, P0 ;  /* 0x0000000000ff7886 */ /* 0x000fe20000000100 */
[----:B------:R-:W-:-:S04]  /*04c0*/  @!UP1 USEL UR4, URZ, 0xffffffff, UP0 ;  /* 0xffffffffff049887 */ /* 0x000fc80008000000 */
[----:B------:R-:W-:-:S04]  /*04d0*/  ULOP3.LUT UR4, UR4, 0x1, URZ, 0xc0, !UPT ;  /* 0x0000000104047892 */ /* 0x000fc8000f8ec0ff */
[----:B------:R-:W-:-:S11]  /*04e0*/  UISETP.NE.U32.AND UP3, UPT, UR4, 0x1, UPT ;  /* 0x000000010400788c */ /* 0x000fd6000bf65070 */
.L_x_8:
[----:B------:R-:W3:Y:S01]  /*04f0*/  SHFL.IDX PT, R2, R46, RZ, 0x1f ;  /* 0x00001fff2e027589 */ /* 0x000ee200000e0000 */
[----:B------:R-:W-:-:S04]  /*0500*/  UISETP.NE.AND UP0, UPT, UR22, 0x2, UPT ;  /* 0x000000021600788c */ /* 0x000fc8000bf05270 */
[----:B------:R-:W-:Y:S01]  /*0510*/  USEL UR37, URZ, 0x1, UP0 ;  /* 0x00000001ff257887 */ /* 0x000fe20008000000 */
[----:B---3--:R-:W-:-:S13]  /*0520*/  ISETP.NE.AND P0, PT, R2, RZ, PT ;  /* 0x000000ff0200720c */ /* 0x008fda0003f05270 */
[----:B------:R-:W-:Y:S05]  /*0530*/  @P0 BRA `(.L_x_9) ;  /* 0x0000000000580947 */ /* 0x000fea0003800000 */
[----:B------:R-:W3:Y:S01]  /*0540*/  S2UR UR4, SR_CgaCtaId ;  /* 0x00000000000479c3 */ /* 0x000ee20000008800 */
[----:B------:R-:W-:Y:S01]  /*0550*/  UMOV UR5, 0x400 ;  /* 0x0000040000057882 */ /* 0x000fe20000000000 */
[----:B------:R-:W-:Y:S01]  /*0560*/  UMOV UR8, 0x1 ;  /* 0x0000000100087882 */ /* 0x000fe20000000000 */
[----:B------:R-:W-:Y:S01]  /*0570*/  UMOV UR6, 0x3 ;  /* 0x0000000300067882 */ /* 0x000fe20000000000 */
[----:B------:R-:W-:-:S04]  /*0580*/  UIADD3 UR8, UPT, UPT, -UR8, 0x100000, URZ ;  /* 0x0010000008087890 */ /* 0x000fc8000fffe1ff */
[----:B------:R-:W-:Y:S02]  /*0590*/  USHF.L.U32 UR9, UR8, 0xb, URZ ;  /* 0x0000000b08097899 */ /* 0x000fe400080006ff */
[----:B------:R-:W-:Y:S02]  /*05a0*/  USHF.L.U32 UR8, UR8, 0x1, URZ ;  /* 0x0000000108087899 */ /* 0x000fe400080006ff */
[----:B------:R-:W-:-:S04]  /*05b0*/  UIADD3 UR6, UPT, UPT, -UR6, 0x100000, URZ ;  /* 0x0010000006067890 */ /* 0x000fc8000fffe1ff */
[----:B------:R-:W-:Y:S02]  /*05c0*/  USHF.L.U32 UR7, UR6, 0xb, URZ ;  /* 0x0000000b06077899 */ /* 0x000fe400080006ff */
[----:B------:R-:W-:Y:S01]  /*05d0*/  USHF.L.U32 UR6, UR6, 0x1, URZ ;  /* 0x0000000106067899 */ /* 0x000fe200080006ff */
[----:B------:R-:W-:Y:S01]  /*05e0*/  ELECT P0, URZ, PT ;  /* 0x0000000000ff782f */ /* 0x000fe20003800000 */
[----:B---3--:R-:W-:Y:S01]  /*05f0*/  ULEA UR4, UR4, UR5, 0x18 ;  /* 0x0000000504047291 */ /* 0x008fe2000f8ec0ff */
[----:B------:R-:W3:Y:S11]  /*0600*/  FENCE.VIEW.ASYNC.S ;  /* 0x00000000000073c6 */ /* 0x000ef60000000000 */
[----:B---3--:R3:W4:Y:S01]  /*0610*/  SYNCS.EXCH.64 URZ, [UR4], UR8 ;  /* 0x0000000804ff75b2 */ /* 0x0087220008000100 */
[----:B------:R3:W1:Y:S01]  /*0620*/  SYNCS.EXCH.64 URZ, [UR4+0x20], UR6 ;  /* 0x0000200604ff75b2 */ /* 0x0006620008000100 */
[----:B------:R3:W1:Y:S01]  /*0630*/  SYNCS.EXCH.64 URZ, [UR4+0x8], UR8 ;  /* 0x0000080804ff75b2 */ /* 0x0006620008000100 */
[----:B------:R3:W1:Y:S01]  /*0640*/  SYNCS.EXCH.64 URZ, [UR4+0x28], UR6 ;  /* 0x0000280604ff75b2 */ /* 0x0006620008000100 */
[----:B------:R3:W1:Y:S01]  /*0650*/  SYNCS.EXCH.64 URZ, [UR4+0x10], UR8 ;  /* 0x0000100804ff75b2 */ /* 0x0006620008000100 */
[----:B------:R3:W1:Y:S01]  /*0660*/  SYNCS.EXCH.64 URZ, [UR4+0x30], UR6 ;  /* 0x0000300604ff75b2 */ /* 0x0006620008000100 */
[----:B------:R3:W1:Y:S01]  /*0670*/  SYNCS.EXCH.64 URZ, [UR4+0x18], UR8 ;  /* 0x0000180804ff75b2 */ /* 0x0006620008000100 */
[----:B------:R3:W1:Y:S01]  /*0680*/  SYNCS.EXCH.64 URZ, [UR4+0x38], UR6 ;  /* 0x0000380604ff75b2 */ /* 0x0006620008000100 */
[----:B------:R-:W-:Y:S01]  /*0690*/  NOP ;  /* 0x0000000000007918 */ /* 0x000fe20000000000 */
.L_x_9:
[----:B------:R-:W2:Y:S01]  /*06a0*/  SHFL.IDX PT, R2, R46, RZ, 0x1f ;  /* 0x00001fff2e027589 */ /* 0x000ea200000e0000 */
[----:B------:R-:W-:Y:S01]  /*06b0*/  NOP ;  /* 0x0000000000007918 */ /* 0x000fe20000000000 */
[----:B--2---:R-:W-:-:S13]  /*06c0*/  ISETP.NE.AND P0, PT, R2, 0x1, PT ;  /* 0x000000010200780c */ /* 0x004fda0003f05270 */
[----:B------:R-:W-:Y:S05]  /*06d0*/  @P0 BRA `(.L_x_10) ;  /* 0x0000000000500947 */ /* 0x000fea0003800000 */
[----:B---3--:R-:W2:Y:S01]  /*06e0*/  S2UR UR4, SR_CgaCtaId ;  /* 0x00000000000479c3 */ /* 0x008ea20000008800 */
        /* <DEDUP_REMOVED lines=10> */
[----:B--2---:R-:W-:Y:S01]  /*0790*/  ULEA UR4, UR4, UR5, 0x18 ;  /* 0x0000000504047291 */ /* 0x004fe2000f8ec0ff */
[----:B------:R-:W2:Y:S11]  /*07a0*/  FENCE.VIEW.ASYNC.S ;  /* 0x00000000000073c6 */ /* 0x000eb60000000000 */
[----:B--2---:R2:W3:Y:S01]  /*07b0*/  SYNCS.EXCH.64 URZ, [UR4+0x40], UR8 ;  /* 0x0000400804ff75b2 */ /* 0x0044e20008000100 */
[----:B------:R2:W1:Y:S01]  /*07c0*/  SYNCS.EXCH.64 URZ, [UR4+0x58], UR6 ;  /* 0x0000580604ff75b2 */ /* 0x0004620008000100 */
[----:B------:R2:W1:Y:S01]  /*07d0*/  SYNCS.EXCH.64 URZ, [UR4+0x48], UR8 ;  /* 0x0000480804ff75b2 */ /* 0x0004620008000100 */
[----:B------:R2:W1:Y:S01]  /*07e0*/  SYNCS.EXCH.64 URZ, [UR4+0x60], UR6 ;  /* 0x0000600604ff75b2 */ /* 0x0004620008000100 */
[----:B------:R2:W1:Y:S01]  /*07f0*/  SYNCS.EXCH.64 URZ, [UR4+0x50], UR8 ;  /* 0x0000500804ff75b2 */ /* 0x0004620008000100 */
[----:B------:R2:W1:Y:S01]  /*0800*/  SYNCS.EXCH.64 URZ, [UR4+0x68], UR6 ;  /* 0x0000680604ff75b2 */ /* 0x0004620008000100 */
[----:B------:R-:W-:Y:S01]  /*0810*/  NOP ;  /* 0x0000000000007918 */ /* 0x000fe20000000000 */
.L_x_10:
[----:B------:R-:W4:Y:S01]  /*0820*/  SHFL.IDX PT, R2, R46, RZ, 0x1f ;  /* 0x00001fff2e027589 */ /* 0x000f2200000e0000 */
[----:B------:R-:W-:Y:S01]  /*0830*/  NOP ;  /* 0x0000000000007918 */ /* 0x000fe20000000000 */
[----:B----4-:R-:W-:-:S13]  /*0840*/  ISETP.NE.AND P0, PT, R2, 0x3, PT ;  /* 0x000000030200780c */ /* 0x010fda0003f05270 */
[----:B------:R-:W-:Y:S05]  /*0850*/  @P0 BRA `(.L_x_11) ;  /* 0x0000000000300947 */ /* 0x000fea0003800000 */
[----:B--23--:R-:W2:Y:S01]  /*0860*/  S2UR UR6, SR_CgaCtaId ;  /* 0x00000000000679c3 */ /* 0x00cea20000008800 */
[----:B------:R-:W-:Y:S01]  /*0870*/  UMOV UR4, 0x400 ;  /* 0x0000040000047882 */ /* 0x000fe20000000000 */
[----:B------:R-:W-:Y:S01]  /*0880*/  UMOV UR5, 0x20 ;  /* 0x0000002000057882 */ /* 0x000fe20000000000 */
[----:B------:R-:W-:Y:S01]  /*0890*/  ELECT P0, URZ, PT ;  /* 0x0000000000ff782f */ /* 0x000fe20003800000 */
[----:B--2---:R-:W-:Y:S02]  /*08a0*/  ULEA UR6, UR6, UR4, 0x18 ;  /* 0x0000000406067291 */ /* 0x004fe4000f8ec0ff */
[----:B------:R-:W-:-:S04]  /*08b0*/  UIADD3 UR4, UPT, UPT, -UR5, 0x100000, URZ ;  /* 0x0010000005047890 */ /* 0x000fc8000fffe1ff */
[----:B------:R-:W-:Y:S02]  /*08c0*/  USHF.L.U32 UR5, UR4, 0xb, URZ ;  /* 0x0000000b04057899 */ /* 0x000fe400080006ff */
[----:B------:R-:W-:Y:S01]  /*08d0*/  USHF.L.U32 UR4, UR4, 0x1, URZ ;  /* 0x0000000104047899 */ /* 0x000fe200080006ff */
[----:B------:R-:W2:Y:S11]  /*08e0*/  FENCE.VIEW.ASYNC.S ;  /* 0x00000000000073c6 */ /* 0x000eb60000000000 */
[----:B--2---:R4:W2:Y:S01]  /*08f0*/  SYNCS.EXCH.64 URZ, [UR6+0x70], UR4 ;  /* 0x0000700406ff75b2 */ /* 0x0048a20008000100 */
[----:B------:R4:W3:Y:S02]  /*0900*/  SYNCS.EXCH.64 URZ, [UR6+0x78], UR4 ;  /* 0x0000780406ff75b2 */ /* 0x0008e40008000100 */
[----:B----4-:R-:W-:Y:S01]  /*0910*/  NOP ;  /* 0x0000000000007918 */ /* 0x010fe20000000000 */
.L_x_11:
[----:B------:R-:W4:Y:S01]  /*0920*/  SHFL.IDX PT, R2, R46, RZ, 0x1f ;  /* 0x00001fff2e027589 */ /* 0x000f2200000e0000 */
[----:B------:R-:W-:Y:S01]  /*0930*/  NOP ;  /* 0x0000000000007918 */ /* 0x000fe20000000000 */
[----:B----4-:R-:W-:-:S13]  /*0940*/  ISETP.NE.AND P0, PT, R2, 0x4, PT ;  /* 0x000000040200780c */ /* 0x010fda0003f05270 */
[----:B------:R-:W-:Y:S05]  /*0950*/  @P0 BRA `(.L_x_12) ;  /* 0x00000000004c0947 */ /* 0x000fea0003800000 */
[----:B--23--:R-:W2:Y:S01]  /*0960*/  S2UR UR6, SR_CgaCtaId ;  /* 0x00000000000679c3 */ /* 0x00cea20000008800 */
[----:B------:R-:W-:Y:S01]  /*0970*/  UMOV UR4, 0x3a0 ;  /* 0x000003a000047882 */ /* 0x000fe20000000000 */
[----:B------:R-:W-:Y:S01]  /*0980*/  UMOV UR5, 0x400 ;  /* 0x0000040000057882 */ /* 0x000fe20000000000 */
[----:B------:R-:W-:Y:S01]  /*0990*/  USEL UR4, UR4, 0x320, UP3 ;  /* 0x0000032004047887 */ /* 0x000fe20009800000 */
[----:B------:R-:W-:Y:S01]  /*09a0*/  UMOV UR8, 0x1 ;  /* 0x0000000100087882 */ /* 0x000fe20000000000 */
[----:B------:R-:W-:Y:S01]  /*09b0*/  ELECT P0, URZ, PT ;  /* 0x0000000000ff782f */ /* 0x000fe20003800000 */
[----:B------:R-:W-:-:S04]  /*09c0*/  UIADD3 UR8, UPT, UPT, -UR8, 0x100000, URZ ;  /* 0x0010000008087890 */ /* 0x000fc8000fffe1ff */
[----:B------:R-:W-:Y:S02]  /*09d0*/  USHF.L.U32 UR9, UR8, 0xb, URZ ;  /* 0x0000000b08097899 */ /* 0x000fe400080006ff */
[----:B------:R-:W-:Y:S02]  /*09e0*/  USHF.L.U32 UR8, UR8, 0x1, URZ ;  /* 0x0000000108087899 */ /* 0x000fe400080006ff */
[----:B--2---:R-:W-:Y:S02]  /*09f0*/  ULEA UR6, UR6, UR5, 0x18 ;  /* 0x0000000506067291 */ /* 0x004fe4000f8ec0ff */
[----:B------:R-:W-:-:S04]  /*0a00*/  UIADD3 UR4, UPT, UPT, -UR4, 0x100000, URZ ;  /* 0x0010000004047890 */ /* 0x000fc8000fffe1ff */
[----:B------:R-:W-:Y:S02]  /*0a10*/  USHF.L.U32 UR5, UR4, 0xb, URZ ;  /* 0x0000000b04057899 */ /* 0x000fe400080006ff */
[----:B------:R-:W-:Y:S01]  /*0a20*/  USHF.L.U32 UR4, UR4, 0x1, URZ ;  /* 0x0000000104047899 */ /* 0x000fe200080006ff */
[----:B------:R-:W2:Y:S03]  /*0a30*/  FENCE.VIEW.ASYNC.S ;  /* 0x00000000000073c6 */ /* 0x000ea60000000000 */
[----:B--2---:R4:W2:Y:S08]  /*0a40*/  SYNCS.EXCH.64 URZ, [UR6+0x80], UR8 ;  /* 0x0000800806ff75b2 */ /* 0x0048b00008000100 */
[----:B------:R4:W3:Y:S01]  /*0a50*/  SYNCS.EXCH.64 URZ, [UR6+0x90], UR4 ;  /* 0x0000900406ff75b2 */ /* 0x0008e20008000100 */
[----:B------:R4:W1:Y:S01]  /*0a60*/  SYNCS.EXCH.64 URZ, [UR6+0x88], UR8 ;  /* 0x0000880806ff75b2 */ /* 0x0008620008000100 */
[----:B------:R4:W1:Y:S02]  /*0a70*/  SYNCS.EXCH.64 URZ, [UR6+0x98], UR4 ;  /* 0x0000980406ff75b2 */ /* 0x0008640008000100 */
[----:B----4-:R-:W-:Y:S01]  /*0a80*/  NOP ;  /* 0x0000000000007918 */ /* 0x010fe20000000000 */
.L_x_12:
[----:B------:R-:W4:Y:S01]  /*0a90*/  SHFL.IDX PT, R2, R46, RZ, 0x1f ;  /* 0x00001fff2e027589 */ /* 0x000f2200000e0000 */
[----:B------:R-:W-:Y:S01]  /*0aa0*/  NOP ;  /* 0x0000000000007918 */ /* 0x000fe20000000000 */
[----:B----4-:R-:W-:-:S13]  /*0ab0*/  ISETP.NE.AND P0, PT, R2, 0x5, PT ;  /* 0x000000050200780c */ /* 0x010fda0003f05270 */
[----:B------:R-:W-:Y:S05]  /*0ac0*/  @P0 BRA `(.L_x_13) ;  /* 0x0000000000580947 */ /* 0x000fea0003800000 */
[----:B--23--:R-:W2:Y:S01]  /*0ad0*/  S2UR UR4, SR_CgaCtaId ;  /* 0x00000000000479c3 */ /* 0x00cea20000008800 */
        /* <DEDUP_REMOVED lines=12> */
[----:B--2---:R4:W2:Y:S01]  /*0ba0*/  SYNCS.EXCH.64 URZ, [UR4+0xa0], UR8 ;  /* 0x0000a00804ff75b2 */ /* 0x0048a20008000100 */
[----:B------:R4:W3:Y:S01]  /*0bb0*/  SYNCS.EXCH.64 URZ, [UR4+0xc0], UR6 ;  /* 0x0000c00604ff75b2 */ /* 0x0008e20008000100 */
[----:B------:R4:W1:Y:S01]  /*0bc0*/  SYNCS.EXCH.64 URZ, [UR4+0xa8], UR8 ;  /* 0x0000a80804ff75b2 */ /* 0x0008620008000100 */
[----:B------:R4:W1:Y:S01]  /*0bd0*/  SYNCS.EXCH.64 URZ, [UR4+0xc8], UR6 ;  /* 0x0000c80604ff75b2 */ /* 0x0008620008000100 */
[----:B------:R4:W1:Y:S01]  /*0be0*/  SYNCS.EXCH.64 URZ, [UR4+0xb0], UR8 ;  /* 0x0000b00804ff75b2 */ /* 0x0008620008000100 */
[----:B------:R4:W1:Y:S01]  /*0bf0*/  SYNCS.EXCH.64 URZ, [UR4+0xd0], UR6 ;  /* 0x0000d00604ff75b2 */ /* 0x0008620008000100 */
[----:B------:R4:W1:Y:S01]  /*0c00*/  SYNCS.EXCH.64 URZ, [UR4+0xb8], UR8 ;  /* 0x0000b80804ff75b2 */ /* 0x0008620008000100 */
[----:B------:R4:W1:Y:S02]  /*0c10*/  SYNCS.EXCH.64 URZ, [UR4+0xd8], UR6 ;  /* 0x0000d80604ff75b2 */ /* 0x0008640008000100 */
[----:B----4-:R-:W-:Y:S01]  /*0c20*/  NOP ;  /* 0x0000000000007918 */ /* 0x010fe20000000000 */
.L_x_13:
[----:B------:R-:W4:Y:S01]  /*0c30*/  SHFL.IDX PT, R2, R46, RZ, 0x1f ;  /* 0x00001fff2e027589 */ /* 0x000f2200000e0000 */
[----:B------:R-:W1:Y:S01]  /*0c40*/  S2UR UR54, SR_CgaCtaId ;  /* 0x00000000003679c3 */ /* 0x000e620000008800 */
[----:B------:R-:W-:Y:S01]  /*0c50*/  NOP ;  /* 0x0000000000007918 */ /* 0x000fe20000000000 */
[----:B----4-:R-:W-:-:S13]  /*0c60*/  ISETP.NE.AND P0, PT, R2, 0x3, PT ;  /* 0x000000030200780c */ /* 0x010fda0003f05270 */
[----:B-1----:R-:W-:Y:S05]  /*0c70*/  @P0 BRA `(.L_x_14) ;  /* 0x0000000000340947 */ /* 0x002fea0003800000 */
[----:B--23--:R-:W-:Y:S01]  /*0c80*/  UMOV UR4, 0x400 ;  /* 0x0000040000047882 */ /* 0x00cfe20000000000 */
[----:B------:R-:W-:Y:S01]  /*0c90*/  UMOV UR6, 0x20 ;  /* 0x0000002000067882 */ /* 0x000fe20000000000 */
[----:B------:R-:W-:Y:S02]  /*0ca0*/  ULEA UR4, UR54, UR4, 0x18 ;  /* 0x0000000436047291 */ /* 0x000fe4000f8ec0ff */
[----:B------:R-:W-:-:S04]  /*0cb0*/  UIADD3 UR6, UPT, UPT, -UR6, 0x100000, URZ ;  /* 0x0010000006067890 */ /* 0x000fc8000fffe1ff */
[----:B------:R-:W-:Y:S02]  /*0cc0*/  USHF.L.U32 UR7, UR6, 0xb, URZ ;  /* 0x0000000b06077899 */ /* 0x000fe400080006ff */
[----:B------:R-:W-:Y:S01]  /*0cd0*/  USHF.L.U32 UR6, UR6, 0x1, URZ ;  /* 0x0000000106067899 */ /* 0x000fe200080006ff */
[----:B------:R-:W-:Y:S01]  /*0ce0*/  ELECT P0, URZ, PT ;  /* 0x0000000000ff782f */ /* 0x000fe20003800000 */
[----:B------:R-:W1:Y:S10]  /*0cf0*/  FENCE.VIEW.ASYNC.S ;  /* 0x00000000000073c6 */ /* 0x000e740000000000 */
[----:B-1----:R1:W4:Y:S01]  /*0d00*/  SYNCS.EXCH.64 URZ, [UR4+0xe0], UR6 ;  /* 0x0000e00604ff75b2 */ /* 0x0023220008000100 */
[----:B------:R1:W2:Y:S01]  /*0d10*/  SYNCS.EXCH.64 URZ, [UR4+0xf0], UR6 ;  /* 0x0000f00604ff75b2 */ /* 0x0002a20008000100 */
[----:B------:R1:W3:Y:S01]  /*0d20*/  SYNCS.EXCH.64 URZ, [UR4+0xe8], UR6 ;  /* 0x0000e80604ff75b2 */ /* 0x0002e20008000100 */
[----:B------:R1:W1:Y:S01]  /*0d30*/  SYNCS.EXCH.64 URZ, [UR4+0xf8], UR6 ;  /* 0x0000f80604ff75b2 */ /* 0x0002620008000100 */
[----:B------:R-:W-:Y:S01]  /*0d40*/  NOP ;  /* 0x0000000000007918 */ /* 0x000fe20000000000 */
.L_x_14:
[----:B-123--:R-:W1:Y:S01]  /*0d50*/  LDCU UR4, c[0x0][0x36c] ;  /* 0x00006d80ff0477ac */ /* 0x00ee620008000800 */
[----:B------:R-:W-:Y:S01]  /*0d60*/  ISETP.NE.OR P4, PT, R0, 0x2, !P4 ;  /* 0x000000020000780c */ /* 0x000fe20006785670 */
[----:B------:R-:W-:Y:S01]  /*0d70*/  NOP ;  /* 0x0000000000007918 */ /* 0x000fe20000000000 */
[----:B------:R-:W-:Y:S01]  /*0d80*/  LOP3.LUT R0, R55, 0x1f, RZ, 0xc0, !PT ;  /* 0x0000001f37007812 */ /* 0x000fe200078ec0ff */
[----:B------:R-:W-:Y:S02]  /*0d90*/  UISETP.NE.AND UP4, UPT, UR22, URZ, UPT ;  /* 0x000000ff1600728c */ /* 0x000fe4000bf85270 */
[----:B-1----:R-:W-:-:S09]  /*0da0*/  UISETP.EQ.U32.AND UP5, UPT, UR4, 0x1, UPT ;  /* 0x000000010400788c */ /* 0x002fd2000bfa2070 */
[----:B------:R-:W-:Y:S05]  /*0db0*/  BRA.U !UP5, `(.L_x_15) ;  /* 0x000000010d087547 */ /* 0x000fea000b800000 */
[----:B----4-:R-:W-:Y:S01]  /*0dc0*/  UCGABAR_ARV ;  /* 0x00000000000079c7 */ /* 0x010fe20008000000 */
[----:B------:R-:W-:Y:S05]  /*0dd0*/  BRA `(.L_x_16) ;  /* 0x0000000000047947 */ /* 0x000fea0003800000 */
.L_x_15:
[----:B----4-:R-:W-:Y:S01]  /*0de0*/  NOP ;  /* 0x0000000000007918 */ /* 0x010fe20000000000 */
.L_x_16:
[----:B------:R-:W1:Y:S01]  /*0df0*/  S2UR UR25, SR_CTAID.X ;  /* 0x00000000001979c3 */ /* 0x000e620000002500 */
[----:B------:R-:W-:-:S05]  /*0e00*/  CS2R.32 R48, SR_CgaSize ;  /* 0x0000000000307805 */ /* 0x000fca0000008a00 */
[----:B------:R-:W-:-:S05]  /*0e10*/  IMAD R48, R48, -0xa0, RZ ;  /* 0xffffff6030307824 */ /* 0x000fca00078e02ff */
[----:B------:R-:W-:-:S14]  /*0e20*/  R2UR UR5, R48 ;  /* 0x00000000300572ca */ /* 0x000fdc00000e0000 */
[----:B------:R-:W2:Y:S01]  /*0e30*/  LDCU UR5, c[0x0][UR5+0x2b0] ;  /* 0x00005600050577ac */ /* 0x000ea20008000800 */
[----:B------:R-:W-:-:S05]  /*0e40*/  CS2R.32 R48, SR_CgaSize ;  /* 0x0000000000307805 */ /* 0x000fca0000008a00 */
[----:B------:R-:W-:-:S05]  /*0e50*/  IMAD R48, R48, -0xa0, RZ ;  /* 0xffffff6030307824 */ /* 0x000fca00078e02ff */
[----:B------:R-:W-:-:S14]  /*0e60*/  R2UR UR4, R48 ;  /* 0x00000000300472ca */ /* 0x000fdc00000e0000 */
[----:B------:R-:W3:Y:S01]  /*0e70*/  LDCU UR4, c[0x0][UR4+0x2b4] ;  /* 0x00005680040477ac */ /* 0x000ee20008000800 */
[----:B------:R-:W4:Y:S01]  /*0e80*/  S2UR UR26, SR_CTAID.Y ;  /* 0x00000000001a79c3 */ /* 0x000f220000002600 */
[----:B------:R-:W-:-:S05]  /*0e90*/  CS2R.32 R48, SR_CgaSize ;  /* 0x0000000000307805 */ /* 0x000fca0000008a00 */
[----:B------:R-:W-:-:S05]  /*0ea0*/  IMAD R48, R48, -0xa0, RZ ;  /* 0xffffff6030307824 */ /* 0x000fca00078e02ff */
[----:B------:R-:W-:-:S14]  /*0eb0*/  R2UR UR7, R48 ;  /* 0x00000000300772ca */ /* 0x000fdc00000e0000 */
[----:B------:R-:W3:Y:S01]  /*0ec0*/  LDCU UR7, c[0x0][UR7+0x2a0] ;  /* 0x00005400070777ac */ /* 0x000ee20008000800 */
[----:B------:R-:W-:-:S05]  /*0ed0*/  CS2R.32 R48, SR_CgaSize ;  /* 0x0000000000307805 */ /* 0x000fca0000008a00 */
[----:B------:R-:W-:-:S05]  /*0ee0*/  IMAD R48, R48, -0xa0, RZ ;  /* 0xffffff6030307824 */ /* 0x000fca00078e02ff */
[----:B------:R-:W-:-:S14]  /*0ef0*/  R2UR UR8, R48 ;  /* 0x00000000300872ca */ /* 0x000fdc00000e0000 */
[----:B------:R-:W3:Y:S01]  /*0f00*/  LDCU UR8, c[0x0][UR8+0x2a4] ;  /* 0x00005480080877ac */ /* 0x000ee20008000800 */
[----:B------:R-:W-:Y:S02]  /*0f10*/  ULOP3.LUT UR53, UR54, 0x1, URZ, 0xc0, !UPT ;  /* 0x0000000136357892 */ /* 0x000fe4000f8ec0ff */
[----:B------:R-:W-:Y:S02]  /*0f20*/  USHF.R.U32.HI UR24, URZ, 0x1, UR54 ;  /* 0x00000001ff187899 */ /* 0x000fe40008011636 */
[----:B------:R-:W-:Y:S02]  /*0f30*/  UISETP.GT.U32.AND UP1, UPT, UR53, 0xffff, UPT ;  /* 0x0000ffff3500788c */ /* 0x000fe4000bf24070 */
[----:B------:R-:W-:Y:S01]  /*0f40*/  USHF.L.U32 UR39, UR54, 0xa, URZ ;  /* 0x0000000a36277899 */ /* 0x000fe200080006ff */
[----:B-1----:R-:W-:Y:S01]  /*0f50*/  I2FP.F32.U32 R3, UR25 ;  /* 0x0000001900037c45 */ /* 0x002fe20008201000 */
[----:B------:R-:W1:Y:S04]  /*0f60*/  LDCU UR23, c[0x0][0xb24] ;  /* 0x00016480ff1777ac */ /* 0x000e680008000800 */
[----:B--2---:R-:W-:Y:S01]  /*0f70*/  FMUL R3, R3, UR5 ;  /* 0x0000000503037c20 */ /* 0x004fe20008400000 */
[----:B------:R-:W2:Y:S01]  /*0f80*/  LDCU UR42, c[0x0][0xb24] ;  /* 0x00016480ff2a77ac */ /* 0x000ea20008000800 */
[----:B----4-:R-:W-:Y:S01]  /*0f90*/  I2FP.F32.U32 R2, UR26 ;  /* 0x0000001a00027c45 */ /* 0x010fe20008201000 */
[----:B------:R-:W4:Y:S03]  /*0fa0*/  LDCU UR28, c[0x0][0xb30] ;  /* 0x00016600ff1c77ac */ /* 0x000f260008000800 */
[----:B------:R-:W1:Y:S01]  /*0fb0*/  F2I.U32.TRUNC.NTZ R3, R3 ;  /* 0x0000000300037305 */ /* 0x000e62000020f000 */
[----:B---3--:R-:W-:Y:S01]  /*0fc0*/  FMUL R2, R2, UR4 ;  /* 0x0000000402027c20 */ /* 0x008fe20008400000 */
[----:B------:R-:W-:-:S02]  /*0fd0*/  ULOP3.LUT UR4, UR54, 0x2, URZ, 0xc0, !UPT ;  /* 0x0000000236047892 */ /* 0x000fc4000f8ec0ff */
[----:B------:R-:W-:Y:S02]  /*0fe0*/  USHF.L.U32 UR38, UR54, 0xb, URZ ;  /* 0x0000000b36267899 */ /* 0x000fe400080006ff */
[----:B------:R-:W-:Y:S02]  /*0ff0*/  UISETP.GT.U32.AND UP0, UPT, UR4, 0xffff, UPT ;  /* 0x0000ffff0400788c */ /* 0x000fe4000bf04070 */
[----:B------:R-:W3:Y:S01]  /*1000*/  F2I.U32.TRUNC.NTZ R2, R2 ;  /* 0x0000000200027305 */ /* 0x000ee2000020f000 */
[----:B------:R-:W-:Y:S01]  /*1010*/  UMOV UR32, 0x5 ;  /* 0x0000000500207882 */ /* 0x000fe20000000000 */
[----:B------:R-:W-:Y:S02]  /*1020*/  USEL UR30, UR53, 0xffff, !UP1 ;  /* 0x0000ffff351e7887 */ /* 0x000fe4000c800000 */
[----:B------:R-:W-:Y:S01]  /*1030*/  USEL UR29, UR4, 0xffff, !UP0 ;  /* 0x0000ffff041d7887 */ /* 0x000fe2000c000000 */
[----:B-1----:R-:W-:Y:S02]  /*1040*/  R2UR UR5, R3 ;  /* 0x00000000030572ca */ /* 0x002fe400000e0000 */
[----:B---3--:R-:W-:-:S02]  /*1050*/  R2UR UR6, R2 ;  /* 0x00000000020672ca */ /* 0x008fc400000e0000 */
[----:B------:R-:W-:-:S09]  /*1060*/  PRMT R2, RZ, 0x7610, R2 ;  /* 0x00007610ff027816 */ /* 0x000fd20000000002 */
[----:B------:R-:W-:-:S04]  /*1070*/  UIADD3 UR5, UPT, UPT, -UR5, URZ, URZ ;  /* 0x000000ff05057290 */ /* 0x000fc8000fffe1ff */
[----:B------:R-:W-:Y:S02]  /*1080*/  UIMAD UR5, UR7, UR5, UR25 ;  /* 0x00000005070572a4 */ /* 0x000fe4000f8e0219 */
[----:B------:R-:W-:-:S04]  /*1090*/  UIADD3 UR4, UPT, UPT, -UR6, URZ, URZ ;  /* 0x000000ff06047290 */ /* 0x000fc8000fffe1ff */
[----:B------:R-:W-:Y:S01]  /*10a0*/  IMAD.U32 R48, RZ, RZ, UR5 ;  /* 0x00000005ff307e24 */ /* 0x000fe2000f8e00ff */
[----:B------:R-:W-:-:S06]  /*10b0*/  UIMAD UR4, UR8, UR4, UR26 ;  /* 0x00000004080472a4 */ /* 0x000fcc000f8e021a */
[----:B------:R-:W-:Y:S01]  /*10c0*/  IMAD.U32 R47, RZ, RZ, UR4 ;  /* 0x00000004ff2f7e24 */ /* 0x000fe2000f8e00ff */
[----:B--2-4-:R-:W-:Y:S06]  /*10d0*/  BRA.U UP4, `(.L_x_17) ;  /* 0x0000000104447547 */ /* 0x014fec000b800000 */
[----:B------:R-:W-:Y:S02]  /*10e0*/  R2UR UR4, R47 ;  /* 0x000000002f0472ca */ /* 0x000fe400000e0000 */
[----:B------:R-:W-:-:S11]  /*10f0*/  R2UR UR6, R48 ;  /* 0x00000000300672ca */ /* 0x000fd600000e0000 */
[----:B------:R-:W-:Y:S02]  /*1100*/  UISETP.NE.AND UP0, UPT, UR4, URZ, UPT ;  /* 0x000000ff0400728c */ /* 0x000fe4000bf05270 */
[----:B------:R-:W-:Y:S02]  /*1110*/  UISETP.NE.AND UP1, UPT, UR4, 0x1, UPT ;  /* 0x000000010400788c */ /* 0x000fe4000bf25270 */
[----:B------:R-:W-:Y:S02]  /*1120*/  UISETP.NE.AND UP2, UPT, UR6, URZ, UP0 ;  /* 0x000000ff0600728c */ /* 0x000fe40008745270 */
[----:B------:R-:W-:Y:S02]  /*1130*/  USEL UR4, URZ, 0x2, UP0 ;  /* 0x00000002ff047887 */ /* 0x000fe40008000000 */
[----:B------:R-:W-:Y:S02]  /*1140*/  USEL UR8, URZ, 0x1, UP2 ;  /* 0x00000001ff087887 */ /* 0x000fe40009000000 */
[----:B------:R-:W-:-:S02]  /*1150*/  UISETP.NE.AND UP2, UPT, UR6, URZ, UPT ;  /* 0x000000ff0600728c */ /* 0x000fc4000bf45270 */
[----:B------:R-:W-:Y:S02]  /*1160*/  USEL UR5, URZ, 0x4, UP1 ;  /* 0x00000004ff057887 */ /* 0x000fe40008800000 */
[----:B------:R-:W-:Y:S02]  /*1170*/  UISETP.NE.AND UP0, UPT, UR6, 0x1, UPT ;  /* 0x000000010600788c */ /* 0x000fe4000bf05270 */
[----:B------:R-:W-:Y:S02]  /*1180*/  USEL UR6, URZ, 0x8, UP1 ;  /* 0x00000008ff067887 */ /* 0x000fe40008800000 */
[----:B------:R-:W-:Y:S02]  /*1190*/  USEL UR7, UR5, 0x4, UP2 ;  /* 0x0000000405077887 */ /* 0x000fe40009000000 */
[----:B------:R-:W-:Y:S02]  /*11a0*/  USEL UR4, UR4, 0x2, UP0 ;  /* 0x0000000204047887 */ /* 0x000fe40008000000 */
[----:B------:R-:W-:-:S02]  /*11b0*/  USEL UR5, UR6, 0x8, UP0 ;  /* 0x0000000806057887 */ /* 0x000fc40008000000 */
[----:B------:R-:W-:-:S04]  /*11c0*/  UIADD3 UR4, UPT, UPT, UR4, UR7, UR8 ;  /* 0x0000000704047290 */ /* 0x000fc8000fffe008 */
[----:B------:R-:W-:-:S06]  /*11d0*/  UIADD3 UR4, UPT, UPT, UR4, UR5, URZ ;  /* 0x0000000504047290 */ /* 0x000fcc000fffe0ff */
[----:B------:R-:W-:-:S07]  /*11e0*/  IMAD.U32 R2, RZ, RZ, UR4 ;  /* 0x00000004ff027e24 */ /* 0x000fce000f8e00ff */
.L_x_17:
[----:B------:R-:W1:Y:S01]  /*11f0*/  S2UR UR36, SR_CTAID.Z ;  /* 0x00000000002479c3 */ /* 0x000e620000002700 */
[----:B------:R-:W-:Y:S01]  /*1200*/  UISETP.GE.AND UP0, UPT, UR23, 0x1, UPT ;  /* 0x000000011700788c */ /* 0x000fe2000bf06270 */
[----:B------:R-:W-:-:S08]  /*1210*/  UMOV UR31, 0x3 ;  /* 0x00000003001f7882 */ /* 0x000fd00000000000 */
[----:B------:R-:W-:Y:S05]  /*1220*/  BRA.U !UP0, `(.L_x_18) ;  /* 0x0000000108d47547 */ /* 0x000fea000b800000 */
[----:B------:R-:W2:Y:S01]  /*1230*/  LDCU.128 UR12, c[0x0][0xb10] ;  /* 0x00016200ff0c77ac */ /* 0x000ea20008000c00 */
[----:B------:R-:W3:Y:S01]  /*1240*/  LDCU UR6, c[0x0][0x370] ;  /* 0x00006e00ff0677ac */ /* 0x000ee20008000800 */
[----:B------:R-:W4:Y:S01]  /*1250*/  LDCU UR5, c[0x0][0x374] ;  /* 0x00006e80ff0577ac */ /* 0x000f220008000800 */
[----:B------:R-:W1:Y:S01]  /*1260*/  LDCU UR27, c[0x0][0xb0c] ;  /* 0x00016180ff1b77ac */ /* 0x000e620008000800 */
[----:B------:R-:W1:Y:S01]  /*1270*/  LDCU UR4, c[0x0][0xb20] ;  /* 0x00016400ff0477ac */ /* 0x000e620008000800 */
[----:B------:R-:W1:Y:S01]  /*1280*/  LDCU.64 UR8, c[0x0][0xb28] ;  /* 0x00016500ff0877ac */ /* 0x000e620008000a00 */
[----:B--2---:R-:W-:Y:S02]  /*1290*/  UISETP.NE.AND UP0, UPT, UR14, 0x1, UPT ;  /* 0x000000010e00788c */ /* 0x004fe4000bf05270 */
[----:B----4-:R-:W-:Y:S02]  /*12a0*/  UIMAD.WIDE.U32 UR10, UR5, UR15, URZ ;  /* 0x0000000f050a72a5 */ /* 0x010fe4000f8e00ff */
[----:B---3--:R-:W-:-:S02]  /*12b0*/  UIMAD.WIDE.U32 UR18, UR6, UR12, URZ ;  /* 0x0000000c061272a5 */ /* 0x008fc4000f8e00ff */
[----:B-1----:R-:W-:Y:S02]  /*12c0*/  UISETP.NE.AND UP1, UPT, UR27, 0x1, UPT ;  /* 0x000000011b00788c */ /* 0x002fe4000bf25270 */
[----:B------:R-:W-:Y:S01]  /*12d0*/  UISETP.NE.AND UP2, UPT, UR23, 0x1, UPT ;  /* 0x000000011700788c */ /* 0x000fe2000bf45270 */
[----:B------:R-:W-:Y:S02]  /*12e0*/  UMOV UR10, UR11 ;  /* 0x0000000b000a7c82 */ /* 0x000fe40008000000 */
[----:B------:R-:W-:Y:S01]  /*12f0*/  UMOV UR18, UR19 ;  /* 0x0000001300127c82 */ /* 0x000fe20008000000 */
[----:B------:R-:W-:Y:S02]  /*1300*/  @UP0 USHF.R.U32.HI UR5, URZ, UR4, UR10 ;  /* 0x00000004ff050299 */ /* 0x000fe4000801160a */
[----:B------:R-:W-:Y:S02]  /*1310*/  UIMAD.WIDE.U32 UR20, UR26, UR15, URZ ;  /* 0x0000000f1a1472a5 */ /* 0x000fe4000f8e00ff */
[----:B------:R-:W-:-:S02]  /*1320*/  UIMAD.WIDE.U32 UR10, UR5, UR8, URZ ;  /* 0x00000008050a72a5 */ /* 0x000fc4000f8e00ff */
[----:B------:R-:W-:Y:S02]  /*1330*/  @UP1 USHF.R.U32.HI UR6, URZ, UR13, UR18 ;  /* 0x0000000dff061299 */ /* 0x000fe40008011612 */
[----:B------:R-:W-:Y:S02]  /*1340*/  UIMAD.WIDE.U32 UR16, UR25, UR12, URZ ;  /* 0x0000000c191072a5 */ /* 0x000fe4000f8e00ff */
[----:B------:R-:W-:Y:S01]  /*1350*/  UIMAD.WIDE.U32 UR18, UR6, UR8, URZ ;  /* 0x00000008061272a5 */ /* 0x000fe2000f8e00ff */
[----:B------:R-:W-:Y:S01]  /*1360*/  UMOV UR20, UR21 ;  /* 0x0000001500147c82 */ /* 0x000fe20008000000 */
[----:B------:R-:W-:Y:S01]  /*1370*/  UMOV UR10, UR11 ;  /* 0x0000000b000a7c82 */ /* 0x000fe20008000000 */
[----:B------:R-:W-:Y:S02]  /*1380*/  USHF.R.U32.HI UR20, URZ, UR4, UR20 ;  /* 0x00000004ff147299 */ /* 0x000fe40008011614 */
[----:B------:R-:W-:Y:S02]  /*1390*/  @UP2 USHF.R.U32.HI UR5, URZ, UR9, UR10 ;  /* 0x00000009ff052299 */ /* 0x000fe4000801160a */
[----:B------:R-:W-:Y:S01]  /*13a0*/  UMOV UR7, UR19 ;  /* 0x0000001300077c82 */ /* 0x000fe20008000000 */
[----:B------:R-:W-:Y:S01]  /*13b0*/  UMOV UR16, UR17 ;  /* 0x0000001100107c82 */ /* 0x000fe20008000000 */
[----:B------:R-:W-:-:S02]  /*13c0*/  @UP2 USHF.R.U32.HI UR6, URZ, UR9, UR7 ;  /* 0x00000009ff062299 */ /* 0x000fc40008011607 */
[----:B------:R-:W-:Y:S02]  /*13d0*/  USHF.R.U32.HI UR13, URZ, UR13, UR16 ;  /* 0x0000000dff0d7299 */ /* 0x000fe40008011610 */
[----:B------:R-:W-:Y:S02]  /*13e0*/  USEL UR4, UR26, UR20, !UP0 ;  /* 0x000000141a047287 */ /* 0x000fe4000c000000 */
[----:B------:R-:W-:Y:S02]  /*13f0*/  UIMAD UR7, UR5, UR23, URZ ;  /* 0x00000017050772a4 */ /* 0x000fe4000f8e02ff */
[----:B------:R-:W-:Y:S02]  /*1400*/  USEL UR5, UR25, UR13, !UP1 ;  /* 0x0000000d19057287 */ /* 0x000fe4000c800000 */
[----:B------:R-:W-:Y:S02]  /*1410*/  UIMAD UR12, UR6, UR23, URZ ;  /* 0x00000017060c72a4 */ /* 0x000fe4000f8e02ff */
[----:B------:R-:W-:-:S02]  /*1420*/  UISETP.GE.AND UP0, UPT, UR4, UR7, UPT ;  /* 0x000000070400728c */ /* 0x000fc4000bf06270 */
[----:B------:R-:W-:Y:S02]  /*1430*/  UIMAD.WIDE.U32 UR10, UR4, UR8, URZ ;  /* 0x00000008040a72a5 */ /* 0x000fe4000f8e00ff */
[----:B------:R-:W-:Y:S02]  /*1440*/  UISETP.GE.OR UP0, UPT, UR5, UR12, UP0 ;  /* 0x0000000c0500728c */ /* 0x000fe40008706670 */
[----:B------:R-:W-:Y:S02]  /*1450*/  UIMAD.WIDE.U32 UR12, UR5, UR8, URZ ;  /* 0x00000008050c72a5 */ /* 0x000fe4000f8e00ff */
[----:B------:R-:W-:Y:S01]  /*1460*/  UIADD3 UR10, UPT, UPT, -UR4, URZ, URZ ;  /* 0x000000ff040a7290 */ /* 0x000fe2000fffe1ff */
[----:B------:R-:W-:Y:S01]  /*1470*/  UMOV UR8, UR11 ;  /* 0x0000000b00087c82 */ /* 0x000fe20008000000 */
[----:B------:R-:W-:Y:S02]  /*1480*/  UIADD3 UR11, UPT, UPT, -UR5, URZ, URZ ;  /* 0x000000ff050b7290 */ /* 0x000fe4000fffe1ff */
[----:B------:R-:W-:-:S03]  /*1490*/  USHF.R.U32.HI UR8, URZ, UR9, UR8 ;  /* 0x00000009ff087299 */ /* 0x000fc60008011608 */
[----:B------:R-:W-:Y:S01]  /*14a0*/  @!UP0 UMOV UR7, UR13 ;  /* 0x0000000d00078c82 */ /* 0x000fe20008000000 */
[----:B------:R-:W-:Y:S02]  /*14b0*/  UIMAD UR26, UR14, UR10, UR26 ;  /* 0x0000000a0e1a72a4 */ /* 0x000fe4000f8e021a */
[----:B------:R-:W-:Y:S02]  /*14c0*/  USEL UR8, UR4, UR8, !UP2 ;  /* 0x0000000804087287 */ /* 0x000fe4000d000000 */
[----:B------:R-:W-:Y:S02]  /*14d0*/  @!UP0 USHF.R.U32.HI UR7, URZ, UR9, UR7 ;  /* 0x00000009ff078299 */ /* 0x000fe40008011607 */
[----:B------:R-:W-:Y:S02]  /*14e0*/  UIADD3 UR9, UPT, UPT, -UR8, URZ, URZ ;  /* 0x000000ff08097290 */ /* 0x000fe4000fffe1ff */
[----:B------:R-:W-:Y:S02]  /*14f0*/  @!UP0 USEL UR7, UR5, UR7, !UP2 ;  /* 0x0000000705078287 */ /* 0x000fe4000d000000 */
[----:B------:R-:W-:-:S02]  /*1500*/  UIMAD UR9, UR23, UR9, UR4 ;  /* 0x00000009170972a4 */ /* 0x000fc4000f8e0204 */
[----:B------:R-:W-:Y:S02]  /*1510*/  @!UP0 UIADD3 UR8, UPT, UPT, UR8, -UR7, URZ ;  /* 0x8000000708088290 */ /* 0x000fe4000fffe0ff */
[----:B------:R-:W-:Y:S02]  /*1520*/  @!UP0 UIMAD UR6, UR9, UR6, UR7 ;  /* 0x00000006090682a4 */ /* 0x000fe4000f8e0207 */
[----:B------:R-:W-:Y:S02]  /*1530*/  @!UP0 UIMAD UR4, UR8, UR23, UR5 ;  /* 0x00000017080482a4 */ /* 0x000fe4000f8e0205 */
[----:B------:R-:W-:Y:S02]  /*1540*/  UIMAD UR25, UR27, UR11, UR25 ;  /* 0x0000000b1b1972a4 */ /* 0x000fe4000f8e0219 */
[----:B------:R-:W-:Y:S01]  /*1550*/  UIMAD UR26, UR4, UR14, UR26 ;  /* 0x0000000e041a72a4 */ /* 0x000fe2000f8e021a */
[----:B------:R-:W-:Y:S02]  /*1560*/  @!UP0 UMOV UR5, UR6 ;  /* 0x0000000600058c82 */ /* 0x000fe40008000000 */
[----:B------:R-:W-:-:S12]  /*1570*/  UIMAD UR25, UR5, UR27, UR25 ;  /* 0x0000001b051972a4 */ /* 0x000fd8000f8e0219 */
.L_x_18:
[----:B------:R-:W-:Y:S02]  /*1580*/  UISETP.NE.AND UP1, UPT, UR28, 0x1, UPT ;  /* 0x000000011c00788c */ /* 0x000fe4000bf25270 */
[----:B------:R-:W-:Y:S02]  /*1590*/  ULOP3.LUT UR30, UR30, 0xffff, URZ, 0xc0, !UPT ;  /* 0x0000ffff1e1e7892 */ /* 0x000fe4000f8ec0ff */
[----:B------:R-:W-:Y:S02]  /*15a0*/  ULOP3.LUT UR29, UR29, 0xffff, URZ, 0xc0, !UPT ;  /* 0x0000ffff1d1d7892 */ /* 0x000fe4000f8ec0ff */
[----:B------:R-:W-:Y:S02]  /*15b0*/  UISETP.NE.AND UP0, UPT, UR22, 0x2, UPT ;  /* 0x000000021600788c */ /* 0x000fe4000bf05270 */
[----:B------:R-:W-:Y:S02]  /*15c0*/  ULOP3.LUT UR39, UR39, 0x800, URZ, 0xc0, !UPT ;  /* 0x0000080027277892 */ /* 0x000fe4000f8ec0ff */
[----:B------:R-:W-:-:S02]  /*15d0*/  ULOP3.LUT UR38, UR38, 0x800, URZ, 0xc0, !UPT ;  /* 0x0000080026267892 */ /* 0x000fc4000f8ec0ff */
[----:B------:R-:W-:Y:S02]  /*15e0*/  USHF.L.U32 UR30, UR32, UR30, URZ ;  /* 0x0000001e201e7299 */ /* 0x000fe400080006ff */
[----:B------:R-:W-:Y:S01]  /*15f0*/  USHF.L.U32 UR29, UR31, UR29, URZ ;  /* 0x0000001d1f1d7299 */ /* 0x000fe200080006ff */
[----:B------:R-:W-:Y:S11]  /*1600*/  BRA.U UP1, `(.L_x_19) ;  /* 0x0000000101447547 */ /* 0x000ff6000b800000 */
[----:B------:R-:W2:Y:S01]  /*1610*/  LDCU.128 UR8, c[0x0][0xb10] ;  /* 0x00016200ff0877ac */ /* 0x000ea20008000c00 */
[----:B------:R-:W3:Y:S01]  /*1620*/  LDCU UR12, c[0x0][0xb0c] ;  /* 0x00016180ff0c77ac */ /* 0x000ee20008000800 */
[----:B------:R-:W4:Y:S01]  /*1630*/  LDCU UR13, c[0x0][0xb20] ;  /* 0x00016400ff0d77ac */ /* 0x000f220008000800 */
[----:B--2---:R-:W-:Y:S02]  /*1640*/  UIMAD.WIDE.U32 UR6, UR25, UR8, URZ ;  /* 0x00000008190672a5 */ /* 0x004fe4000f8e00ff */
[----:B------:R-:W-:Y:S02]  /*1650*/  UIMAD.WIDE.U32 UR4, UR26, UR11, URZ ;  /* 0x0000000b1a0472a5 */ /* 0x000fe4000f8e00ff */
[----:B---3--:R-:W-:Y:S02]  /*1660*/  UISETP.NE.AND UP2, UPT, UR12, 0x1, UPT ;  /* 0x000000010c00788c */ /* 0x008fe4000bf45270 */
[----:B------:R-:W-:Y:S01]  /*1670*/  UISETP.NE.AND UP1, UPT, UR10, 0x1, UPT ;  /* 0x000000010a00788c */ /* 0x000fe2000bf25270 */
[----:B------:R-:W-:-:S02]  /*1680*/  UMOV UR6, UR7 ;  /* 0x0000000700067c82 */ /* 0x000fc40008000000 */
[----:B------:R-:W-:Y:S01]  /*1690*/  UMOV UR4, UR5 ;  /* 0x0000000500047c82 */ /* 0x000fe20008000000 */
[----:B------:R-:W-:Y:S02]  /*16a0*/  USHF.R.U32.HI UR9, URZ, UR9, UR6 ;  /* 0x00000009ff097299 */ /* 0x000fe40008011606 */
[----:B----4-:R-:W-:Y:S02]  /*16b0*/  USHF.R.U32.HI UR4, URZ, UR13, UR4 ;  /* 0x0000000dff047299 */ /* 0x010fe40008011604 */
[----:B------:R-:W-:Y:S02]  /*16c0*/  USEL UR5, UR25, UR9, !UP2 ;  /* 0x0000000919057287 */ /* 0x000fe4000d000000 */
[----:B------:R-:W-:-:S04]  /*16d0*/  USEL UR4, UR26, UR4, !UP1 ;  /* 0x000000041a047287 */ /* 0x000fc8000c800000 */
[----:B------:R-:W-:Y:S02]  /*16e0*/  UIADD3 UR6, UPT, UPT, UR5, -UR4, URZ ;  /* 0x8000000405067290 */ /* 0x000fe4000fffe0ff */
[----:B------:R-:W-:Y:S02]  /*16f0*/  UIADD3 UR4, UPT, UPT, -UR5, UR4, URZ ;  /* 0x0000000405047290 */ /* 0x000fe4000fffe1ff */
[----:B------:R-:W-:Y:S02]  /*1700*/  UIMAD UR26, UR6, UR10, UR26 ;  /* 0x0000000a061a72a4 */ /* 0x000fe4000f8e021a */
[----:B------:R-:W-:-:S12]  /*1710*/  UIMAD UR25, UR4, UR12, UR25 ;  /* 0x0000000c041972a4 */ /* 0x000fd8000f8e0219 */
.L_x_19:
[----:B------:R-:W-:Y:S05]  /*1720*/  BRA.U !UP5, `(.L_x_20) ;  /* 0x000000010d0c7547 */ /* 0x000fea000b800000 */
[----:B------:R-:W-:Y:S01]  /*1730*/  UCGABAR_WAIT ;  /* 0x0000000000007dc7 */ /* 0x000fe20008000000 */
[----:B------:R-:W-:Y:S01]  /*1740*/  CCTL.IVALL ;  /* 0x00000000ff00798f */ /* 0x000fe20002000000 */
[----:B------:R-:W-:Y:S05]  /*1750*/  BRA `(.L_x_21) ;  /* 0x0000000000047947 */ /* 0x000fea0003800000 */
.L_x_20:
[----:B------:R-:W-:Y:S06]  /*1760*/  BAR.SYNC.DEFER_BLOCKING 0x0 ;  /* 0x0000000000007b1d */ /* 0x000fec0000010000 */
.L_x_21:
[----:B------:R-:W-:Y:S05]  /*1770*/  BRA.U UP0, `(.L_x_22) ;  /* 0x00000015006c7547 */ /* 0x000fea000b800000 */
[----:B------:R-:W2:Y:S01]  /*1780*/  LDCU UR6, c[0x0][0x38c] ;  /* 0x00007180ff0677ac */ /* 0x000ea20008000800 */
[----:B------:R-:W-:Y:S01]  /*1790*/  PLOP3.LUT P2, PT, PT, PT, UP3, 0x80, 0x8 ;  /* 0x000000000008781c */ /* 0x000fe20003f4f038 */
[----:B------:R-:W-:Y:S01]  /*17a0*/  IMAD.MOV.U32 R12, RZ, RZ, 0x1 ;  /* 0x00000001ff0c7424 */ /* 0x000fe200078e00ff */
[----:B------:R-:W-:Y:S01]  /*17b0*/  ISETP.EQ.OR P3, PT, R0, RZ, P4 ;  /* 0x000000ff0000720c */ /* 0x000fe20002762670 */
[----:B------:R-:W-:Y:S01]  /*17c0*/  UISETP.NE.AND UP1, UPT, UR22, URZ, UPT ;  /* 0x000000ff1600728c */ /* 0x000fe2000bf25270 */
[----:B------:R-:W-:Y:S02]  /*17d0*/  PLOP3.LUT P2, PT, P2, PT, PT, 0x8, 0x80 ;  /* 0x000000000080781c */ /* 0x000fe4000174e170 */
[----:B------:R-:W-:Y:S01]  /*17e0*/  CS2R R10, SRZ ;  /* 0x00000000000a7805 */ /* 0x000fe2000001ff00 */
[----:B------:R-:W-:Y:S01]  /*17f0*/  IMAD.MOV.U32 R9, RZ, RZ, RZ ;  /* 0x000000ffff097224 */ /* 0x000fe200078e00ff */
[----:B------:R-:W3:Y:S01]  /*1800*/  LDCU UR48, c[0x0][0x370] ;  /* 0x00006e00ff3077ac */ /* 0x000ee20008000800 */
[----:B------:R-:W-:Y:S01]  /*1810*/  IMAD.MOV.U32 R8, RZ, RZ, 0x1 ;  /* 0x00000001ff087424 */ /* 0x000fe200078e00ff */
[----:B------:R-:W4:Y:S01]  /*1820*/  LDCU.64 UR44, c[0x0][0x348] ;  /* 0x00006900ff2c77ac */ /* 0x000f220008000a00 */
[----:B------:R-:W1:Y:S01]  /*1830*/  LDCU UR47, c[0x0][0x374] ;  /* 0x00006e80ff2f77ac */ /* 0x000e620008000800 */
[----:B--2---:R-:W-:-:S02]  /*1840*/  UIADD3 UR5, UPT, UPT, UR6, 0x7f, URZ ;  /* 0x0000007f06057890 */ /* 0x004fc4000fffe0ff */
[----:B------:R-:W-:Y:S02]  /*1850*/  UIADD3 UR55, UPT, UPT, UR6, 0xfe, URZ ;  /* 0x000000fe06377890 */ /* 0x000fe4000fffe0ff */
[----:B------:R-:W-:Y:S02]  /*1860*/  USHF.R.S32.HI UR4, URZ, 0x1f, UR5 ;  /* 0x0000001fff047899 */ /* 0x000fe40008011405 */
[----:B------:R-:W-:Y:S02]  /*1870*/  USEL UR37, UR37, 0x2, UP1 ;  /* 0x0000000225257887 */ /* 0x000fe40008800000 */
[----:B------:R-:W-:Y:S02]  /*1880*/  ULEA.HI UR4, UR4, UR5, URZ, 0x7 ;  /* 0x0000000504047291 */ /* 0x000fe4000f8f38ff */
[----:B------:R-:W-:Y:S02]  /*1890*/  USHF.L.U32 UR5, UR24, 0x5, URZ ;  /* 0x0000000518057899 */ /* 0x000fe400080006ff */
[----:B------:R-:W-:-:S02]  /*18a0*/  USHF.R.S32.HI UR50, URZ, 0x7, UR4 ;  /* 0x00000007ff327899 */ /* 0x000fc40008011404 */
[----:B------:R-:W-:Y:S02]  /*18b0*/  UIADD3 UR4, UPT, UPT, UR6, -0x1, URZ ;  /* 0xffffffff06047890 */ /* 0x000fe4000fffe0ff */
[----:B------:R-:W-:Y:S02]  /*18c0*/  UISETP.LT.U32.AND UP0, UPT, UR50, 0x4, UPT ;  /* 0x000000043200788c */ /* 0x000fe4000bf01070 */
[----:B------:R-:W-:Y:S02]  /*18d0*/  UISETP.GE.U32.AND UP2, UPT, UR4, -0xff, UPT ;  /* 0xffffff010400788c */ /* 0x000fe4000bf46070 */
[----:B------:R-:W-:Y:S02]  /*18e0*/  USEL UR49, UR50, 0x4, UP0 ;  /* 0x0000000432317887 */ /* 0x000fe40008000000 */
[----:B------:R-:W-:Y:S02]  /*18f0*/  ULOP3.LUT UR51, UR5, 0x20, URZ, 0xe2, !UPT ;  /* 0x0000002005337892 */ /* 0x000fe4000f8ee2ff */
[----:B------:R-:W-:-:S02]  /*1900*/  UIADD3 UR31, UPT, UPT, UR49, -0x1, URZ ;  /* 0xffffffff311f7890 */ /* 0x000fc4000fffe0ff */
[----:B------:R-:W-:Y:S01]  /*1910*/  UIADD3 UR52, UPT, UPT, UR50, -UR49, URZ ;  /* 0x8000003132347290 */ /* 0x000fe2000fffe0ff */
[----:B------:R-:W-:Y:S02]  /*1920*/  UMOV UR22, URZ ;  /* 0x000000ff00167c82 */ /* 0x000fe40008000000 */
[----:B------:R-:W-:-:S04]  /*1930*/  @UP2 UIADD3 UR31, UPT, UPT, UR49, URZ, URZ ;  /* 0x000000ff311f2290 */ /* 0x000fc8000fffe0ff */
[----:B-1-34-:R-:W-:-:S12]  /*1940*/  UIADD3 UR31, UPT, UPT, UR31, 0x1, URZ ;  /* 0x000000011f1f7890 */ /* 0x01afd8000fffe0ff */
.L_x_46:
[----:B------:R-:W-:Y:S01]  /*1950*/  UISETP.NE.AND UP0, UPT, UR54, URZ, UPT ;  /* 0x000000ff3600728c */ /* 0x000fe2000bf05270 */
[----:B------:R-:W1:Y:S08]  /*1960*/  S2UR UR54, SR_CgaCtaId ;  /* 0x00000000003679c3 */ /* 0x000e700000008800 */
[----:B---3--:R-:W-:Y:S05]  /*1970*/  BRA.U UP0, `(.L_x_23) ;  /* 0x0000000100347547 */ /* 0x008fea000b800000 */
[----:B------:R-:W2:Y:S01]  /*1980*/  S2R R0, SR_CgaCtaId ;  /* 0x0000000000007919 */ /* 0x000ea20000008800 */
[----:B------:R-:W-:-:S04]  /*1990*/  MOV R2, 0x400 ;  /* 0x0000040000027802 */ /* 0x000fc80000000f00 */
[----:B--2---:R-:W-:Y:S02]  /*19a0*/  LEA R0, R0, R2, 0x18 ;  /* 0x0000000200007211 */ /* 0x004fe400078ec0ff */
[----:B------:R-:W-:-:S03]  /*19b0*/  SHF.L.U32 R2, R8, 0x1f, RZ ;  /* 0x0000001f08027819 */ /* 0x000fc600000006ff */
[----:B------:R-:W-:-:S04]  /*19c0*/  IMAD R0, R9, 0x8, R0 ;  /* 0x0000000809007824 */ /* 0x000fc800078e0200 */
[----:B------:R-:W2:Y:S02]  /*19d0*/  SYNCS.PHASECHK.TRANS64.TRYWAIT P0, [R0+URZ+0xf0], R2 ;  /* 0x0000f002000075a7 */ /* 0x000ea400080011ff */
[----:B--2---:R-:W-:Y:S05]  /*19e0*/  @!P0 BRA `(.L_x_24) ;  /* 0x00000060002c8947 */ /* 0x004fea0003800000 */
.L_x_126:
[----:B------:R-:W-:Y:S01]  /*19f0*/  VIADD R9, R9, 0x1 ;  /* 0x0000000109097836 */ /* 0x000fe20000000000 */
[----:B------:R2:W-:Y:S04]  /*1a00*/  SYNCS.ARRIVE.TRANS64.A1T0 RZ, [R0+URZ+0xe0], RZ ;  /* 0x0000e0ff00ff79a7 */ /* 0x0005e800081000ff */
[----:B------:R-:W-:-:S04]  /*1a10*/  ISETP.NE.AND P0, PT, R9, 0x2, PT ;  /* 0x000000020900780c */ /* 0x000fc80003f05270 */
[----:B------:R-:W-:Y:S02]  /*1a20*/  SEL R9, R9, RZ, P0 ;  /* 0x000000ff09097207 */ /* 0x000fe40000000000 */
[----:B--2---:R-:W-:-:S04]  /*1a30*/  SEL R0, RZ, 0x1, P0 ;  /* 0x00000001ff007807 */ /* 0x004fc80000000000 */
[----:B------:R-:W-:-:S07]  /*1a40*/  LOP3.LUT R8, R8, R0, RZ, 0x3c, !PT ;  /* 0x0000000008087212 */ /* 0x000fce00078e3cff */
.L_x_23:
[----:B------:R-:W-:Y:S01]  /*1a50*/  UMOV UR21, 0x400 ;  /* 0x0000040000157882 */ /* 0x000fe20000000000 */
[----:B------:R-:W-:Y:S01]  /*1a60*/  SHF.L.U32 R0, R12, 0x1f, RZ ;  /* 0x0000001f0c007819 */ /* 0x000fe200000006ff */
[----:B-1----:R-:W-:Y:S02]  /*1a70*/  ULEA UR21, UR54, UR21, 0x18 ;  /* 0x0000001536157291 */ /* 0x002fe4000f8ec0ff */
[----:B------:R-:W-:Y:S02]  /*1a80*/  UISETP.GE.U32.AND UP0, UPT, UR55, 0xff, UPT ;  /* 0x000000ff3700788c */ /* 0x000fe4000bf06070 */
[----:B------:R-:W-:Y:S02]  /*1a90*/  ULEA UR4, UR22, UR21, 0x3 ;  /* 0x0000001516047291 */ /* 0x000fe4000f8e18ff */
[----:B------:R-:W-:Y:S02]  /*1aa0*/  ULEA UR19, UR26, UR53, 0x1 ;  /* 0x000000351a137291 */ /* 0x000fe4000f8e08ff */
[----:B------:R-:W-:-:S02]  /*1ab0*/  ULEA UR35, UR25, UR51, 0x6 ;  /* 0x0000003319237291 */ /* 0x000fc4000f8e30ff */
[----:B------:R-:W-:Y:S01]  /*1ac0*/  USHF.L.U32 UR19, UR19, 0x5, URZ ;  /* 0x0000000513137899 */ /* 0x000fe200080006ff */
[----:B------:R-:W-:Y:S02]  /*1ad0*/  UMOV UR7, URZ ;  /* 0x000000ff00077c82 */ /* 0x000fe40008000000 */
[----:B------:R1:W2:Y:S01]  /*1ae0*/  SYNCS.PHASECHK.TRANS64.TRYWAIT P1, [UR4+0x20], R0 ;  /* 0x00002000ff0075a7 */ /* 0x0002a20008021104 */
[----:B------:R-:W-:Y:S08]  /*1af0*/  BRA.U !UP0, `(.L_x_25) ;  /* 0x0000000508107547 */ /* 0x000ff0000b800000 */
[----:B------:R-:W-:Y:S01]  /*1b00*/  UMOV UR13, URZ ;  /* 0x000000ff000d7c82 */ /* 0x000fe20008000000 */
[----:B------:R-:W-:-:S05]  /*1b10*/  UMOV UR6, UR22 ;  /* 0x0000001600067c82 */ /* 0x000fca0008000000 */
.L_x_33:
[----:B------:R-:W-:Y:S01]  /*1b20*/  ULEA UR33, UR6, UR21, 0x3 ;  /* 0x0000001506217291 */ /* 0x000fe2000f8e18ff */
[----:B--2---:R-:W-:Y:S01]  /*1b30*/  @!P4 MOV R2, 0x8000 ;  /* 0x000080000002c802 */ /* 0x004fe20000000f00 */
[----:B--23--:R-:W-:Y:S10]  /*1b40*/  @P1 BRA `(.L_x_26) ;  /* 0x00000000000c1947 */ /* 0x00cff40003800000 */
[----:B------:R-:W-:-:S04]  /*1b50*/  SHF.L.U32 R3, R12, 0x1f, RZ ;  /* 0x0000001f0c037819 */ /* 0x000fc800000006ff */
[----:B------:R-:W2:Y:S02]  /*1b60*/  SYNCS.PHASECHK.TRANS64.TRYWAIT P0, [UR33+0x20], R3 ;  /* 0x00002003ff0075a7 */ /* 0x000ea40008001121 */
[----:B--2---:R-:W-:Y:S05]  /*1b70*/  @!P0 BRA `(.L_x_27) ;  /* 0x0000005c00dc8947 */ /* 0x004fea0003800000 */
.L_x_26:
[----:B------:R2:W-:Y:S01]  /*1b80*/  @!P4 SYNCS.ARRIVE.TRANS64 RZ, [UR33], R2 ;  /* 0x00000002ffffc9a7 */ /* 0x0005e20008000021 */
[----:B------:R-:W-:-:S04]  /*1b90*/  ULOP3.LUT UR4, UR37, 0x2, URZ, 0xfc, !UPT ;  /* 0x0000000225047892 */ /* 0x000fc8000f8efcff */
[----:B------:R-:W-:-:S09]  /*1ba0*/  UISETP.NE.AND UP0, UPT, UR4, 0x2, UPT ;  /* 0x000000020400788c */ /* 0x000fd2000bf05270 */
[----:B------:R-:W-:Y:S05]  /*1bb0*/  BRA.U UP0, `(.L_x_28) ;  /* 0x0000000100047547 */ /* 0x000fea000b800000 */
[----:B------:R-:W-:Y:S05]  /*1bc0*/  BPT.TRAP 0x1 ;  /* 0x000000040000795c */ /* 0x000fea0000300000 */
.L_x_28:
[----:B------:R-:W-:Y:S04]  /*1bd0*/  BSSY.RECONVERGENT B0, `(.L_x_29) ;  /* 0x0000003000007945 */ /* 0x000fe80003800200 */
[----:B------:R-:W-:Y:S05]  /*1be0*/  @P3 BRA `(.L_x_30) ;  /* 0x0000000000043947 */ /* 0x000fea0003800000 */
[----:B------:R-:W-:Y:S05]  /*1bf0*/  BPT.TRAP 0x1 ;  /* 0x000000040000795c */ /* 0x000fea0000300000 */
.L_x_30:
[----:B------:R-:W-:Y:S05]  /*1c00*/  BSYNC.RECONVERGENT B0 ;  /* 0x0000000000007941 */ /* 0x000fea0003800200 */
.L_x_29:
[----:B------:R-:W-:Y:S01]  /*1c10*/  UIADD3 UR4, UPT, UPT, UR6, 0x1, URZ ;  /* 0x0000000106047890 */ /* 0x000fe2000fffe0ff */
[----:B------:R-:W-:Y:S01]  /*1c20*/  BSSY.RECONVERGENT B0, `(.L_x_31) ;  /* 0x000002c000007945 */ /* 0x000fe20003800200 */
[----:B------:R-:W-:Y:S02]  /*1c30*/  ELECT P0, URZ, PT ;  /* 0x0000000000ff782f */ /* 0x000fe40003800000 */
[----:B------:R-:W-:-:S04]  /*1c40*/  UISETP.NE.AND UP0, UPT, UR4, 0x4, UPT ;  /* 0x000000040400788c */ /* 0x000fc8000bf05270 */
[----:B------:R-:W-:Y:S02]  /*1c50*/  USEL UR5, URZ, 0x1, UP0 ;  /* 0x00000001ff057887 */ /* 0x000fe40008000000 */
[----:B------:R-:W-:-:S04]  /*1c60*/  USEL UR22, UR4, URZ, UP0 ;  /* 0x000000ff04167287 */ /* 0x000fc80008000000 */
[----:B------:R-:W-:Y:S01]  /*1c70*/  ULEA UR4, UR22, UR21, 0x3 ;  /* 0x0000001516047291 */ /* 0x000fe2000f8e18ff */
[----:B------:R-:W-:-:S04]  /*1c80*/  LOP3.LUT R12, R12, UR5, RZ, 0x3c, !PT ;  /* 0x000000050c0c7c12 */ /* 0x000fc8000f8e3cff */
[----:B-1----:R-:W-:-:S04]  /*1c90*/  SHF.L.U32 R0, R12, 0x1f, RZ ;  /* 0x0000001f0c007819 */ /* 0x002fc800000006ff */
[----:B------:R1:W3:Y:S01]  /*1ca0*/  SYNCS.PHASECHK.TRANS64.TRYWAIT P1, [UR4+0x20], R0 ;  /* 0x00002000ff0075a7 */ /* 0x0002e20008021104 */
[----:B------:R-:W-:Y:S05]  /*1cb0*/  @!P0 BRA `(.L_x_32) ;  /* 0x0000000000888947 */ /* 0x000fea0003800000 */
[----:B------:R-:W-:Y:S02]  /*1cc0*/  USHF.L.U32 UR7, UR6, 0xd, URZ ;  /* 0x0000000d06077899 */ /* 0x000fe400080006ff */
[----:B------:R-:W-:Y:S02]  /*1cd0*/  UIADD3 UR4, UP1, UPT, UR44, 0x80, URZ ;  /* 0x000000802c047890 */ /* 0x000fe4000ff3e0ff */
[----:B------:R-:W-:Y:S02]  /*1ce0*/  ULOP3.LUT UR24, UR7, UR39, URZ, 0xfc, !UPT ;  /* 0x0000002707187292 */ /* 0x000fe4000f8efcff */
[----:B------:R-:W-:Y:S02]  /*1cf0*/  ULOP3.LUT UR8, UR7, UR38, URZ, 0xfc, !UPT ;  /* 0x0000002607087292 */ /* 0x000fe4000f8efcff */
[----:B------:R-:W-:Y:S02]  /*1d00*/  ULEA UR24, UR24, UR21, 0x1 ;  /* 0x0000001518187291 */ /* 0x000fe4000f8e08ff */
[----:B------:R-:W-:-:S02]  /*1d10*/  USHF.L.U32 UR34, UR13, 0x7, URZ ;  /* 0x000000070d227899 */ /* 0x000fc400080006ff */
[----:B------:R-:W-:Y:S02]  /*1d20*/  UIADD3 UR14, UP0, UPT, UR44, 0x180, URZ ;  /* 0x000001802c0e7890 */ /* 0x000fe4000ff1e0ff */
[----:B------:R-:W-:Y:S02]  /*1d30*/  ULEA UR8, UR8, UR21, 0x1 ;  /* 0x0000001508087291 */ /* 0x000fe4000f8e08ff */
[----:B------:R-:W-:Y:S02]  /*1d40*/  UIADD3.X UR5, UPT, UPT, URZ, UR45, URZ, UP1, !UPT ;  /* 0x0000002dff057290 */ /* 0x000fe40008ffe4ff */
[----:B------:R-:W-:Y:S02]  /*1d50*/  UIADD3 UR32, UPT, UPT, UR24, 0x3400, URZ ;  /* 0x0000340018207890 */ /* 0x000fe4000fffe0ff */
[----:B------:R-:W-:Y:S02]  /*1d60*/  UPRMT UR7, URZ, 0x5410, UR30 ;  /* 0x00005410ff077896 */ /* 0x000fe4000800001e */
[----:B------:R-:W-:-:S02]  /*1d70*/  UIADD3 UR26, UPT, UPT, UR34, 0x40, URZ ;  /* 0x00000040221a7890 */ /* 0x000fc4000fffe0ff */
[----:B------:R-:W-:Y:S02]  /*1d80*/  UIADD3 UR24, UPT, UPT, UR24, 0x5400, URZ ;  /* 0x0000540018187890 */ /* 0x000fe4000fffe0ff */
[----:B------:R-:W-:Y:S02]  /*1d90*/  UIADD3.X UR15, UPT, UPT, URZ, UR45, URZ, UP0, !UPT ;  /* 0x0000002dff0f7290 */ /* 0x000fe400087fe4ff */
[----:B------:R-:W-:Y:S02]  /*1da0*/  UIADD3 UR16, UPT, UPT, UR8, 0x13400, URZ ;  /* 0x0001340008107890 */ /* 0x000fe4000fffe0ff */
[----:B------:R-:W-:Y:S02]  /*1db0*/  UPRMT UR23, URZ, 0x5410, UR29 ;  /* 0x00005410ff177896 */ /* 0x000fe4000800001d */
[----:B------:R-:W-:Y:S01]  /*1dc0*/  UIADD3 UR8, UPT, UPT, UR8, 0x15400, URZ ;  /* 0x0001540008087890 */ /* 0x000fe2000fffe0ff */
[----:B------:R-:W-:Y:S01]  /*1dd0*/  UMOV UR40, 0x0 ;  /* 0x0000000000287882 */ /* 0x000fe20000000000 */
[----:B------:R-:W-:Y:S01]  /*1de0*/  UMOV UR41, 0x10000000 ;  /* 0x1000000000297882 */ /* 0x000fe20000000000 */
[----:B------:R-:W-:Y:S01]  /*1df0*/  UMOV UR25, UR33 ;  /* 0x0000002100197c82 */ /* 0x000fe20008000000 */
[----:B------:R-:W-:Y:S01]  /*1e00*/  UMOV UR27, UR35 ;  /* 0x00000023001b7c82 */ /* 0x000fe20008000000 */
[----:B------:R-:W-:Y:S01]  /*1e10*/  UMOV UR28, UR36 ;  /* 0x00000024001c7c82 */ /* 0x000fe20008000000 */
[----:B------:R-:W-:Y:S01]  /*1e20*/  UMOV UR17, UR33 ;  /* 0x0000002100117c82 */ /* 0x000fe20008000000 */
[----:B------:R-:W-:Y:S01]  /*1e30*/  UMOV UR20, UR36 ;  /* 0x0000002400147c82 */ /* 0x000fe20008000000 */
[----:B------:R-:W-:Y:S01]  /*1e40*/  UMOV UR18, UR34 ;  /* 0x0000002200127c82 */ /* 0x000fe20008000000 */
[----:B------:R4:W-:Y:S01]  /*1e50*/  UTMALDG.3D.MULTICAST [UR32], [UR4], UR7, desc[UR40] ;  /* 0x00002820040073b4 */ /* 0x0009e20008011807 */
[----:B------:R-:W-:Y:S01]  /*1e60*/  UMOV UR9, UR33 ;  /* 0x0000002100097c82 */ /* 0x000fe20008000000 */
[----:B------:R-:W-:Y:S01]  /*1e70*/  UMOV UR11, UR19 ;  /* 0x00000013000b7c82 */ /* 0x000fe20008000000 */
[----:B------:R-:W-:Y:S01]  /*1e80*/  UMOV UR12, UR36 ;  /* 0x00000024000c7c82 */ /* 0x000fe20008000000 */
[----:B------:R-:W-:Y:S01]  /*1e90*/  UMOV UR10, UR26 ;  /* 0x0000001a000a7c82 */ /* 0x000fe20008000000 */
[----:B------:R4:W-:Y:S01]  /*1ea0*/  UTMALDG.3D.MULTICAST [UR24], [UR4], UR7, desc[UR40] ;  /* 0x00002818040073b4 */ /* 0x0009e20008011807 */
[----:B------:R4:W-:Y:S01]  /*1eb0*/  UTMALDG.3D.MULTICAST [UR16], [UR14], UR23, desc[UR40] ;  /* 0x000028100e0073b4 */ /* 0x0009e20008011817 */
[----:B------:R4:W-:Y:S02]  /*1ec0*/  UTMALDG.3D.MULTICAST [UR8], [UR14], UR23, desc[UR40] ;  /* 0x000028080e0073b4 */ /* 0x0009e40008011817 */
[----:B----4-:R-:W-:Y:S01]  /*1ed0*/  NOP ;  /* 0x0000000000007918 */ /* 0x010fe20000000000 */
.L_x_32:
[----:B------:R-:W-:Y:S05]  /*1ee0*/  BSYNC.RECONVERGENT B0 ;  /* 0x0000000000007941 */ /* 0x000fea0003800200 */
.L_x_31:
[----:B------:R-:W-:Y:S01]  /*1ef0*/  UIADD3 UR13, UPT, UPT, UR13, 0x1, URZ ;  /* 0x000000010d0d7890 */ /* 0x000fe2000fffe0ff */
[----:B------:R-:W-:Y:S01]  /*1f00*/  UMOV UR6, UR22 ;  /* 0x0000001600067c82 */ /* 0x000fe20008000000 */
[----:B------:R-:W-:Y:S02]  /*1f10*/  UMOV UR7, UR31 ;  /* 0x0000001f00077c82 */ /* 0x000fe40008000000 */
[----:B------:R-:W-:-:S09]  /*1f20*/  UISETP.NE.AND UP0, UPT, UR13, UR31, UPT ;  /* 0x0000001f0d00728c */ /* 0x000fd2000bf05270 */
[----:B------:R-:W-:Y:S05]  /*1f30*/  BRA.U UP0, `(.L_x_33) ;  /* 0xfffffff900f87547 */ /* 0x000fea000b83ffff */
.L_x_25:
[----:B------:R-:W-:Y:S01]  /*1f40*/  ULEA UR4, UR22, UR21, 0x3 ;  /* 0x0000001516047291 */ /* 0x000fe2000f8e18ff */
[----:B-1----:R-:W-:Y:S01]  /*1f50*/  SHF.L.U32 R0, R12, 0x1f, RZ ;  /* 0x0000001f0c007819 */ /* 0x002fe200000006ff */
[----:B------:R-:W-:Y:S01]  /*1f60*/  @!P2 SYNCS.ARRIVE.TRANS64.A1T0 RZ, [UR21+0x78], RZ ;  /* 0x000078ffffffa9a7 */ /* 0x000fe20008100015 */
[----:B------:R-:W-:-:S06]  /*1f70*/  UISETP.GT.AND UP0, UPT, UR50, UR49, UPT ;  /* 0x000000313200728c */ /* 0x000fcc000bf04270 */
[----:B--23--:R1:W2:Y:S03]  /*1f80*/  SYNCS.PHASECHK.TRANS64.TRYWAIT P1, [UR4+0x20], R0 ;  /* 0x00002000ff0075a7 */ /* 0x00c2a60008021104 */
[----:B------:R-:W-:Y:S05]  /*1f90*/  BRA.U !UP0, `(.L_x_34) ;  /* 0x00000005080c7547 */ /* 0x000fea000b800000 */
[----:B------:R-:W-:Y:S01]  /*1fa0*/  UIADD3 UR23, UPT, UPT, UR52, UR7, URZ ;  /* 0x0000000734177290 */ /* 0x000fe2000fffe0ff */
[----:B------:R-:W-:-:S11]  /*1fb0*/  UMOV UR6, UR22 ;  /* 0x0000001600067c82 */ /* 0x000fd60008000000 */
.L_x_42:
[----:B------:R-:W-:Y:S01]  /*1fc0*/  ULEA UR33, UR6, UR21, 0x3 ;  /* 0x0000001506217291 */ /* 0x000fe2000f8e18ff */
[----:B--2---:R-:W-:Y:S01]  /*1fd0*/  @!P4 MOV R2, 0x8000 ;  /* 0x000080000002c802 */ /* 0x004fe20000000f00 */
[----:B--23--:R-:W-:Y:S10]  /*1fe0*/  @P1 BRA `(.L_x_35) ;  /* 0x00000000000c1947 */ /* 0x00cff40003800000 */
[----:B------:R-:W-:-:S04]  /*1ff0*/  SHF.L.U32 R3, R12, 0x1f, RZ ;  /* 0x0000001f0c037819 */ /* 0x000fc800000006ff */
[----:B------:R-:W2:Y:S02]  /*2000*/  SYNCS.PHASECHK.TRANS64.TRYWAIT P0, [UR33+0x20], R3 ;  /* 0x00002003ff0075a7 */ /* 0x000ea40008001121 */
[----:B--2---:R-:W-:Y:S05]  /*2010*/  @!P0 BRA `(.L_x_36) ;  /* 0x0000005800cc8947 */ /* 0x004fea0003800000 */
.L_x_35:
[----:B------:R2:W-:Y:S01]  /*2020*/  @!P4 SYNCS.ARRIVE.TRANS64 RZ, [UR33], R2 ;  /* 0x00000002ffffc9a7 */ /* 0x0005e20008000021 */
[----:B------:R-:W-:-:S04]  /*2030*/  ULOP3.LUT UR4, UR37, 0x2, URZ, 0xfc, !UPT ;  /* 0x0000000225047892 */ /* 0x000fc8000f8efcff */
[----:B------:R-:W-:-:S09]  /*2040*/  UISETP.NE.AND UP0, UPT, UR4, 0x2, UPT ;  /* 0x000000020400788c */ /* 0x000fd2000bf05270 */
[----:B------:R-:W-:Y:S05]  /*2050*/  BRA.U UP0, `(.L_x_37) ;  /* 0x0000000100047547 */ /* 0x000fea000b800000 */
[----:B------:R-:W-:Y:S05]  /*2060*/  BPT.TRAP 0x1 ;  /* 0x000000040000795c */ /* 0x000fea0000300000 */
.L_x_37:
[----:B------:R-:W-:Y:S04]  /*2070*/  BSSY.RECONVERGENT B0, `(.L_x_38) ;  /* 0x0000003000007945 */ /* 0x000fe80003800200 */
[----:B------:R-:W-:Y:S05]  /*2080*/  @P3 BRA `(.L_x_39) ;  /* 0x0000000000043947 */ /* 0x000fea0003800000 */
[----:B------:R-:W-:Y:S05]  /*2090*/  BPT.TRAP 0x1 ;  /* 0x000000040000795c */ /* 0x000fea0000300000 */
.L_x_39:
[----:B------:R-:W-:Y:S05]  /*20a0*/  BSYNC.RECONVERGENT B0 ;  /* 0x0000000000007941 */ /* 0x000fea0003800200 */
.L_x_38:
        /* <DEDUP_REMOVED lines=33> */
[----:B------:R-:W-:Y:S01]  /*22c0*/  UTMALDG.3D.MULTICAST [UR32], [UR4], UR10, desc[UR40] ;  /* 0x00002820040073b4 */ /* 0x000fe2000801180a */
[----:B------:R-:W-:Y:S01]  /*22d0*/  UMOV UR17, UR33 ;  /* 0x0000002100117c82 */ /* 0x000fe20008000000 */
[----:B------:R-:W-:Y:S01]  /*22e0*/  UMOV UR20, UR36 ;  /* 0x0000002400147c82 */ /* 0x000fe20008000000 */
[----:B------:R-:W-:Y:S01]  /*22f0*/  UMOV UR18, UR34 ;  /* 0x0000002200127c82 */ /* 0x000fe20008000000 */
[----:B------:R-:W-:Y:S01]  /*2300*/  UMOV UR9, UR33 ;  /* 0x0000002100097c82 */ /* 0x000fe20008000000 */
[----:B------:R-:W-:Y:S01]  /*2310*/  UMOV UR11, UR19 ;  /* 0x00000013000b7c82 */ /* 0x000fe20008000000 */
[----:B------:R-:W-:Y:S01]  /*2320*/  UMOV UR12, UR36 ;  /* 0x00000024000c7c82 */ /* 0x000fe20008000000 */
[----:B------:R4:W-:Y:S01]  /*2330*/  UTMALDG.3D.MULTICAST [UR24], [UR4], UR10, desc[UR40] ;  /* 0x00002818040073b4 */ /* 0x0009e2000801180a */
[----:B------:R1:W-:Y:S01]  /*2340*/  UTMALDG.3D.MULTICAST [UR16], [UR14], UR13, desc[UR40] ;  /* 0x000028100e0073b4 */ /* 0x0003e2000801180d */
[----:B----4-:R-:W-:-:S02]  /*2350*/  UMOV UR10, UR26 ;  /* 0x0000001a000a7c82 */ /* 0x010fc40008000000 */
[----:B------:R1:W-:Y:S02]  /*2360*/  UTMALDG.3D.MULTICAST [UR8], [UR14], UR13, desc[UR40] ;  /* 0x000028080e0073b4 */ /* 0x0003e4000801180d */
[----:B-1----:R-:W-:Y:S01]  /*2370*/  NOP ;  /* 0x0000000000007918 */ /* 0x002fe20000000000 */
.L_x_41:
[----:B------:R-:W-:Y:S05]  /*2380*/  BSYNC.RECONVERGENT B0 ;  /* 0x0000000000007941 */ /* 0x000fea0003800200 */
.L_x_40:
[----:B------:R-:W-:Y:S01]  /*2390*/  UIADD3 UR7, UPT, UPT, UR7, 0x1, URZ ;  /* 0x0000000107077890 */ /* 0x000fe2000fffe0ff */
[----:B------:R-:W-:-:S03]  /*23a0*/  UMOV UR6, UR22 ;  /* 0x0000001600067c82 */ /* 0x000fc60008000000 */
[----:B------:R-:W-:-:S09]  /*23b0*/  UISETP.NE.AND UP0, UPT, UR7, UR23, UPT ;  /* 0x000000170700728c */ /* 0x000fd2000bf05270 */
[----:B------:R-:W-:Y:S05]  /*23c0*/  BRA.U UP0, `(.L_x_42) ;  /* 0xfffffff900fc7547 */ /* 0x000fea000b83ffff */
.L_x_34:
[C---:B------:R-:W-:Y:S01]  /*23d0*/  LEA R3, R11.reuse, UR21, 0x3 ;  /* 0x000000150b037c11 */ /* 0x040fe2000f8e18ff */
[----:B------:R-:W-:Y:S01]  /*23e0*/  NOP ;  /* 0x0000000000007918 */ /* 0x000fe20000000000 */
[----:B-1----:R-:W-:Y:S02]  /*23f0*/  SHF.L.U32 R0, R10, 0x1f, RZ ;  /* 0x0000001f0a007819 */ /* 0x002fe400000006ff */
[----:B------:R-:W-:Y:S02]  /*2400*/  LEA R4, R11, UR21, 0x4 ;  /* 0x000000150b047c11 */ /* 0x000fe4000f8e20ff */
[----:B------:R-:W1:Y:S02]  /*2410*/  SYNCS.PHASECHK.TRANS64.TRYWAIT P0, [R3+URZ+0x80], R0 ;  /* 0x00008000030075a7 */ /* 0x000e6400080011ff */
[----:B-1----:R-:W-:Y:S05]  /*2420*/  @!P0 BRA `(.L_x_43) ;  /* 0x0000005400e08947 */ /* 0x002fea0003800000 */
.L_x_129:
[----:B------:R-:W4:Y:S01]  /*2430*/  LDS.128 R4, [R4+0x110] ;  /* 0x0001100004047984 */ /* 0x000f220000000c00 */
[----:B------:R-:W-:Y:S01]  /*2440*/  UISETP.GE.AND UP0, UPT, UR42, 0x1, UPT ;  /* 0x000000012a00788c */ /* 0x000fe2000bf06270 */
[----:B------:R-:W-:Y:S01]  /*2450*/  @!PT LDS RZ, [RZ] ;  /* 0x00000000fffff984 */ /* 0x000fe20000000800 */
[----:B------:R-:W-:Y:S01]  /*2460*/  @!PT LDS RZ, [RZ] ;  /* 0x00000000fffff984 */ /* 0x000fe20000000800 */
[----:B------:R-:W-:Y:S01]  /*2470*/  @!PT LDS RZ, [RZ] ;  /* 0x00000000fffff984 */ /* 0x000fe20000000800 */
[----:B------:R-:W-:Y:S01]  /*2480*/  @!PT LDS RZ, [RZ] ;  /* 0x00000000fffff984 */ /* 0x000fe20000000800 */
[----:B------:R1:W-:Y:S06]  /*2490*/  MEMBAR.ALL.CTA ;  /* 0x0000000000007992 */ /* 0x0003ec0000008000 */
[----:B-1----:R-:W1:Y:S01]  /*24a0*/  FENCE.VIEW.ASYNC.S ;  /* 0x00000000000073c6 */ /* 0x002e620000000000 */
[----:B----4-:R-:W-:-:S13]  /*24b0*/  LOP3.LUT P0, RZ, R6, 0x1, RZ, 0xc0, !PT ;  /* 0x0000000106ff7812 */ /* 0x010fda000780c0ff */
[----:B-1----:R-:W-:Y:S01]  /*24c0*/  VOTEU.ANY UP1, P0 ;  /* 0x0000000000ff7886 */ /* 0x002fe20000020100 */
[----:B------:R-:W-:-:S13]  /*24d0*/  PLOP3.LUT P0, PT, PT, PT, UP1, 0x80, 0x8 ;  /* 0x000000000008781c */ /* 0x000fda0003f0f018 */
[----:B------:R-:W-:Y:S02]  /*24e0*/  @P0 LOP3.LUT R0, R5, 0xffff, RZ, 0xc0, !PT ;  /* 0x0000ffff05000812 */ /* 0x000fe400078ec0ff */
[----:B--2---:R-:W-:Y:S02]  /*24f0*/  @P0 MOV R2, R4 ;  /* 0x0000000400020202 */ /* 0x004fe40000000f00 */
[----:B------:R-:W-:Y:S01]  /*2500*/  @P0 R2UR UR5, R0 ;  /* 0x00000000000502ca */ /* 0x000fe200000e0000 */
[----:B------:R-:W-:Y:S01]  /*2510*/  VIADD R0, R3, 0x90 ;  /* 0x0000009003007836 */ /* 0x000fe20000000000 */
[----:B------:R-:W-:Y:S02]  /*2520*/  @P0 SHF.R.U32.HI R4, RZ, 0x10, R5 ;  /* 0x00000010ff040819 */ /* 0x000fe40000011605 */
[----:B------:R-:W-:Y:S02]  /*2530*/  @P0 R2UR UR6, R2 ;  /* 0x00000000020602ca */ /* 0x000fe400000e0000 */
[----:B------:R-:W-:-:S02]  /*2540*/  PRMT R0, RZ, 0x654, R0 ;  /* 0x00000654ff007816 */ /* 0x000fc40000000000 */
[----:B------:R-:W-:Y:S02]  /*2550*/  @P0 R2UR UR4, R4 ;  /* 0x00000000040402ca */ /* 0x000fe400000e0000 */
[----:B------:R1:W-:Y:S03]  /*2560*/  SYNCS.ARRIVE.TRANS64.RED.A1T0 RZ, [R0+URZ], RZ ;  /* 0x000000ff00ff79a7 */ /* 0x0003e600081004ff */
[----:B------:R-:W-:-:S04]  /*2570*/  @UP1 UMOV UR43, UR5 ;  /* 0x00000005002b1c82 */ /* 0x000fc80008000000 */
[----:B------:R-:W-:-:S04]  /*2580*/  @UP1 UMOV UR46, UR6 ;  /* 0x00000006002e1c82 */ /* 0x000fc80008000000 */
[----:B------:R-:W-:Y:S01]  /*2590*/  @UP1 UMOV UR36, UR4 ;  /* 0x0000000400241c82 */ /* 0x000fe20008000000 */
[----:B------:R-:W-:Y:S05]  /*25a0*/  BRA.U !UP0, `(.L_x_44) ;  /* 0x0000000108d47547 */ /* 0x000fea000b800000 */
[----:B------:R-:W2:Y:S01]  /*25b0*/  LDCU.128 UR12, c[0x0][0xb10] ;  /* 0x00016200ff0c77ac */ /* 0x000ea20008000c00 */
[----:B------:R-:W4:Y:S01]  /*25c0*/  LDCU UR23, c[0x0][0xb20] ;  /* 0x00016400ff1777ac */ /* 0x000f220008000800 */
[----:B------:R-:W3:Y:S01]  /*25d0*/  LDCU UR20, c[0x0][0xb0c] ;  /* 0x00016180ff1477ac */ /* 0x000ee20008000800 */
[----:B------:R-:W1:Y:S01]  /*25e0*/  LDCU.64 UR8, c[0x0][0xb28] ;  /* 0x00016500ff0877ac */ /* 0x000e620008000a00 */
[----:B------:R-:W-:Y:S02]  /*25f0*/  UISETP.NE.AND UP3, UPT, UR42, 0x1, UPT ;  /* 0x000000012a00788c */ /* 0x000fe4000bf65270 */
[----:B--2---:R-:W-:Y:S02]  /*2600*/  UIMAD.WIDE.U32 UR6, UR47, UR15, URZ ;  /* 0x0000000f2f0672a5 */ /* 0x004fe4000f8e00ff */
[----:B------:R-:W-:Y:S02]  /*2610*/  UIMAD.WIDE.U32 UR4, UR48, UR12, URZ ;  /* 0x0000000c300472a5 */ /* 0x000fe4000f8e00ff */
[----:B------:R-:W-:-:S02]  /*2620*/  UISETP.NE.AND UP0, UPT, UR14, 0x1, UPT ;  /* 0x000000010e00788c */ /* 0x000fc4000bf05270 */
[----:B------:R-:W-:Y:S01]  /*2630*/  UIMAD.WIDE.U32 UR18, UR43, UR15, URZ ;  /* 0x0000000f2b1272a5 */ /* 0x000fe2000f8e00ff */
[----:B------:R-:W-:Y:S02]  /*2640*/  UMOV UR6, UR7 ;  /* 0x0000000700067c82 */ /* 0x000fe40008000000 */
[----:B------:R-:W-:Y:S01]  /*2650*/  UMOV UR4, UR5 ;  /* 0x0000000500047c82 */ /* 0x000fe20008000000 */
[----:B----4-:R-:W-:Y:S02]  /*2660*/  USHF.R.U32.HI UR6, URZ, UR23, UR6 ;  /* 0x00000017ff067299 */ /* 0x010fe40008011606 */
[----:B---3--:R-:W-:Y:S02]  /*2670*/  UISETP.NE.AND UP2, UPT, UR20, 0x1, UPT ;  /* 0x000000011400788c */ /* 0x008fe4000bf45270 */
[----:B------:R-:W-:Y:S02]  /*2680*/  USHF.R.U32.HI UR4, URZ, UR13, UR4 ;  /* 0x0000000dff047299 */ /* 0x000fe40008011604 */
[----:B------:R-:W-:-:S02]  /*2690*/  USEL UR5, UR47, UR6, !UP0 ;  /* 0x000000062f057287 */ /* 0x000fc4000c000000 */
[----:B------:R-:W-:Y:S02]  /*26a0*/  USEL UR6, UR48, UR4, !UP2 ;  /* 0x0000000430067287 */ /* 0x000fe4000d000000 */
[----:B-1----:R-:W-:Y:S01]  /*26b0*/  UIMAD.WIDE.U32 UR10, UR5, UR8, URZ ;  /* 0x00000008050a72a5 */ /* 0x002fe2000f8e00ff */
[----:B------:R-:W-:Y:S01]  /*26c0*/  UMOV UR4, UR19 ;  /* 0x0000001300047c82 */ /* 0x000fe20008000000 */
[----:B------:R-:W-:Y:S02]  /*26d0*/  UIMAD.WIDE.U32 UR16, UR46, UR12, URZ ;  /* 0x0000000c2e1072a5 */ /* 0x000fe4000f8e00ff */
[----:B------:R-:W-:-:S03]  /*26e0*/  UIMAD.WIDE.U32 UR18, UR6, UR8, URZ ;  /* 0x00000008061272a5 */ /* 0x000fc6000f8e00ff */
[----:B------:R-:W-:Y:S01]  /*26f0*/  UMOV UR10, UR11 ;  /* 0x0000000b000a7c82 */ /* 0x000fe20008000000 */
[----:B------:R-:W-:Y:S02]  /*2700*/  USHF.R.U32.HI UR4, URZ, UR23, UR4 ;  /* 0x00000017ff047299 */ /* 0x000fe40008011604 */
[----:B------:R-:W-:Y:S01]  /*2710*/  @UP3 USHF.R.U32.HI UR5, URZ, UR9, UR10 ;  /* 0x00000009ff053299 */ /* 0x000fe2000801160a */
[----:B------:R-:W-:Y:S01]  /*2720*/  UMOV UR16, UR17 ;  /* 0x0000001100107c82 */ /* 0x000fe20008000000 */
[----:B------:R-:W-:Y:S01]  /*2730*/  UMOV UR18, UR19 ;  /* 0x0000001300127c82 */ /* 0x000fe20008000000 */
[----:B------:R-:W-:Y:S02]  /*2740*/  USHF.R.U32.HI UR13, URZ, UR13, UR16 ;  /* 0x0000000dff0d7299 */ /* 0x000fe40008011610 */
[----:B------:R-:W-:Y:S02]  /*2750*/  USEL UR4, UR43, UR4, !UP0 ;  /* 0x000000042b047287 */ /* 0x000fe4000c000000 */
[----:B------:R-:W-:-:S02]  /*2760*/  @UP3 USHF.R.U32.HI UR6, URZ, UR9, UR18 ;  /* 0x00000009ff063299 */ /* 0x000fc40008011612 */
[----:B------:R-:W-:Y:S02]  /*2770*/  UIMAD UR7, UR42, UR5, URZ ;  /* 0x000000052a0772a4 */ /* 0x000fe4000f8e02ff */
[----:B------:R-:W-:Y:S02]  /*2780*/  USEL UR5, UR46, UR13, !UP2 ;  /* 0x0000000d2e057287 */ /* 0x000fe4000d000000 */
[----:B------:R-:W-:Y:S02]  /*2790*/  UIMAD UR10, UR42, UR6, URZ ;  /* 0x000000062a0a72a4 */ /* 0x000fe4000f8e02ff */
[----:B------:R-:W-:Y:S02]  /*27a0*/  UISETP.GE.AND UP0, UPT, UR4, UR7, UPT ;  /* 0x000000070400728c */ /* 0x000fe4000bf06270 */
[----:B------:R-:W-:Y:S02]  /*27b0*/  UIMAD.WIDE.U32 UR12, UR4, UR8, URZ ;  /* 0x00000008040c72a5 */ /* 0x000fe4000f8e00ff */
[----:B------:R-:W-:-:S02]  /*27c0*/  UISETP.GE.OR UP0, UPT, UR5, UR10, UP0 ;  /* 0x0000000a0500728c */ /* 0x000fc40008706670 */
        /* <DEDUP_REMOVED lines=19> */
.L_x_44:
[----:B------:R-:W2:Y:S02]  /*2900*/  LDCU UR4, c[0x0][0xb30] ;  /* 0x00016600ff0477ac */ /* 0x000ea40008000800 */
[----:B--2---:R-:W-:-:S09]  /*2910*/  UISETP.NE.AND UP0, UPT, UR4, 0x1, UPT ;  /* 0x000000010400788c */ /* 0x004fd2000bf05270 */
[----:B------:R-:W-:Y:S05]  /*2920*/  BRA.U UP0, `(.L_x_45) ;  /* 0x0000000100447547 */ /* 0x000fea000b800000 */
[----:B------:R-:W2:Y:S01]  /*2930*/  LDCU.128 UR8, c[0x0][0xb10] ;  /* 0x00016200ff0877ac */ /* 0x000ea20008000c00 */
[----:B------:R-:W4:Y:S01]  /*2940*/  LDCU UR12, c[0x0][0xb0c] ;  /* 0x00016180ff0c77ac */ /* 0x000f220008000800 */
[----:B------:R-:W1:Y:S01]  /*2950*/  LDCU UR13, c[0x0][0xb20] ;  /* 0x00016400ff0d77ac */ /* 0x000e620008000800 */
[----:B--2---:R-:W-:Y:S02]  /*2960*/  UIMAD.WIDE.U32 UR6, UR46, UR8, URZ ;  /* 0x000000082e0672a5 */ /* 0x004fe4000f8e00ff */
[----:B------:R-:W-:Y:S02]  /*2970*/  UIMAD.WIDE.U32 UR4, UR43, UR11, URZ ;  /* 0x0000000b2b0472a5 */ /* 0x000fe4000f8e00ff */
[----:B----4-:R-:W-:Y:S02]  /*2980*/  UISETP.NE.AND UP2, UPT, UR12, 0x1, UPT ;  /* 0x000000010c00788c */ /* 0x010fe4000bf45270 */
[----:B------:R-:W-:Y:S01]  /*2990*/  UISETP.NE.AND UP0, UPT, UR10, 0x1, UPT ;  /* 0x000000010a00788c */ /* 0x000fe2000bf05270 */
[----:B------:R-:W-:-:S02]  /*29a0*/  UMOV UR6, UR7 ;  /* 0x0000000700067c82 */ /* 0x000fc40008000000 */
[----:B------:R-:W-:Y:S01]  /*29b0*/  UMOV UR4, UR5 ;  /* 0x0000000500047c82 */ /* 0x000fe20008000000 */
[----:B------:R-:W-:Y:S02]  /*29c0*/  USHF.R.U32.HI UR9, URZ, UR9, UR6 ;  /* 0x00000009ff097299 */ /* 0x000fe40008011606 */
[----:B-1----:R-:W-:Y:S02]  /*29d0*/  USHF.R.U32.HI UR4, URZ, UR13, UR4 ;  /* 0x0000000dff047299 */ /* 0x002fe40008011604 */
[----:B------:R-:W-:Y:S02]  /*29e0*/  USEL UR5, UR46, UR9, !UP2 ;  /* 0x000000092e057287 */ /* 0x000fe4000d000000 */
[----:B------:R-:W-:-:S04]  /*29f0*/  USEL UR4, UR43, UR4, !UP0 ;  /* 0x000000042b047287 */ /* 0x000fc8000c000000 */
[----:B------:R-:W-:Y:S02]  /*2a00*/  UIADD3 UR6, UPT, UPT, UR5, -UR4, URZ ;  /* 0x8000000405067290 */ /* 0x000fe4000fffe0ff */
[----:B------:R-:W-:Y:S02]  /*2a10*/  UIADD3 UR4, UPT, UPT, -UR5, UR4, URZ ;  /* 0x0000000405047290 */ /* 0x000fe4000fffe1ff */
[----:B------:R-:W-:Y:S02]  /*2a20*/  UIMAD UR43, UR6, UR10, UR43 ;  /* 0x0000000a062b72a4 */ /* 0x000fe4000f8e022b */
[----:B------:R-:W-:-:S12]  /*2a30*/  UIMAD UR46, UR4, UR12, UR46 ;  /* 0x0000000c042e72a4 */ /* 0x000fd8000f8e022e */
.L_x_45:
[----:B------:R-:W-:Y:S01]  /*2a40*/  VIADD R11, R11, 0x1 ;  /* 0x000000010b0b7836 */ /* 0x000fe20000000000 */
[----:B------:R-:W-:Y:S02]  /*2a50*/  R2UR UR5, R48 ;  /* 0x00000000300572ca */ /* 0x000fe400000e0000 */
[----:B------:R-:W-:Y:S02]  /*2a60*/  R2UR UR4, R47 ;  /* 0x000000002f0472ca */ /* 0x000fe400000e0000 */
[C---:B------:R-:W-:Y:S02]  /*2a70*/  ISETP.NE.AND P0, PT, R11.reuse, 0x2, PT ;  /* 0x000000020b00780c */ /* 0x040fe40003f05270 */
[----:B------:R-:W-:Y:S02]  /*2a80*/  PLOP3.LUT P2, PT, PT, PT, PT, 0x80, 0x8 ;  /* 0x000000000008781c */ /* 0x000fe40003f4f070 */
[----:B-1----:R-:W-:Y:S02]  /*2a90*/  SEL R0, RZ, 0x1, P0 ;  /* 0x00000001ff007807 */ /* 0x002fe40000000000 */
[----:B------:R-:W-:-:S02]  /*2aa0*/  SEL R11, R11, RZ, P0 ;  /* 0x000000ff0b0b7207 */ /* 0x000fc40000000000 */
[----:B------:R-:W-:Y:S01]  /*2ab0*/  LOP3.LUT R10, R10, R0, RZ, 0x3c, !PT ;  /* 0x000000000a0a7212 */ /* 0x000fe200078e3cff */
[----:B------:R-:W-:Y:S02]  /*2ac0*/  UIADD3 UR25, UPT, UPT, UR46, UR5, URZ ;  /* 0x000000052e197290 */ /* 0x000fe4000fffe0ff */
[----:B------:R-:W-:Y:S01]  /*2ad0*/  UIADD3 UR26, UPT, UPT, UR43, UR4, URZ ;  /* 0x000000042b1a7290 */ /* 0x000fe2000fffe0ff */
[----:B------:R-:W-:Y:S11]  /*2ae0*/  BRA.U UP1, `(.L_x_46) ;  /* 0xffffffed01987547 */ /* 0x000ff6000b83ffff */
[----:B------:R-:W-:Y:S01]  /*2af0*/  UIADD3 UR21, UPT, UPT, UR21, 0x20, URZ ;  /* 0x0000002015157890 */ /* 0x000fe2000fffe0ff */
[----:B------:R-:W-:-:S03]  /*2b00*/  SHF.L.U32 R2, R12, 0x1f, RZ ;  /* 0x0000001f0c027819 */ /* 0x000fc600000006ff */
[----:B------:R-:W-:-:S09]  /*2b10*/  ULEA UR4, UR22, UR21, 0x3 ;  /* 0x0000001516047291 */ /* 0x000fd2000f8e18ff */
[----:B------:R-:W1:Y:S02]  /*2b20*/  SYNCS.PHASECHK.TRANS64.TRYWAIT P0, [UR4], R2 ;  /* 0x00000002ff0075a7 */ /* 0x000e640008001104 */
[----:B-1----:R-:W-:Y:S05]  /*2b30*/  @!P0 BRA `(.L_x_47) ;  /* 0x0000005000308947 */ /* 0x002fea0003800000 */
.L_x_131:
[----:B------:R-:W-:-:S04]  /*2b40*/  UIADD3 UR4, UPT, UPT, UR22, 0x1, URZ ;  /* 0x0000000116047890 */ /* 0x000fc8000fffe0ff */
[----:B------:R-:W-:-:S04]  /*2b50*/  UISETP.NE.AND UP0, UPT, UR4, 0x4, UPT ;  /* 0x000000040400788c */ /* 0x000fc8000bf05270 */
[----:B------:R-:W-:Y:S02]  /*2b60*/  USEL UR6, URZ, 0x1, UP0 ;  /* 0x00000001ff067887 */ /* 0x000fe40008000000 */
[----:B------:R-:W-:-:S04]  /*2b70*/  USEL UR4, UR4, URZ, UP0 ;  /* 0x000000ff04047287 */ /* 0x000fc80008000000 */
[----:B------:R-:W-:Y:S01]  /*2b80*/  ULEA UR5, UR4, UR21, 0x3 ;  /* 0x0000001504057291 */ /* 0x000fe2000f8e18ff */
[----:B-1----:R-:W-:-:S04]  /*2b90*/  LOP3.LUT R2, R12, UR6, RZ, 0x3c, !PT ;  /* 0x000000060c027c12 */ /* 0x002fc8000f8e3cff */
[----:B------:R-:W-:-:S04]  /*2ba0*/  SHF.L.U32 R3, R2, 0x1f, RZ ;  /* 0x0000001f02037819 */ /* 0x000fc800000006ff */
[----:B------:R-:W1:Y:S02]  /*2bb0*/  SYNCS.PHASECHK.TRANS64.TRYWAIT P0, [UR5], R3 ;  /* 0x00000003ff0075a7 */ /* 0x000e640008001105 */
[----:B-1----:R-:W-:Y:S05]  /*2bc0*/  @!P0 BRA `(.L_x_48) ;  /* 0x0000005000248947 */ /* 0x002fea0003800000 */
.L_x_133:
[----:B------:R-:W-:-:S04]  /*2bd0*/  UIADD3 UR4, UPT, UPT, UR4, 0x1, URZ ;  /* 0x0000000104047890 */ /* 0x000fc8000fffe0ff */
[----:B------:R-:W-:-:S04]  /*2be0*/  UISETP.NE.AND UP0, UPT, UR4, 0x4, UPT ;  /* 0x000000040400788c */ /* 0x000fc8000bf05270 */
[----:B------:R-:W-:Y:S02]  /*2bf0*/  USEL UR6, URZ, 0x1, UP0 ;  /* 0x00000001ff067887 */ /* 0x000fe40008000000 */
[----:B------:R-:W-:-:S04]  /*2c00*/  USEL UR4, UR4, URZ, UP0 ;  /* 0x000000ff04047287 */ /* 0x000fc80008000000 */
[----:B------:R-:W-:Y:S01]  /*2c10*/  ULEA UR5, UR4, UR21, 0x3 ;  /* 0x0000001504057291 */ /* 0x000fe2000f8e18ff */
[----:B------:R-:W-:-:S04]  /*2c20*/  LOP3.LUT R2, R2, UR6, RZ, 0x3c, !PT ;  /* 0x0000000602027c12 */ /* 0x000fc8000f8e3cff */
[----:B-1----:R-:W-:-:S04]  /*2c30*/  SHF.L.U32 R3, R2, 0x1f, RZ ;  /* 0x0000001f02037819 */ /* 0x002fc800000006ff */
[----:B------:R-:W1:Y:S02]  /*2c40*/  SYNCS.PHASECHK.TRANS64.TRYWAIT P0, [UR5], R3 ;  /* 0x00000003ff0075a7 */ /* 0x000e640008001105 */
[----:B-1----:R-:W-:Y:S05]  /*2c50*/  @!P0 BRA `(.L_x_49) ;  /* 0x0000005000188947 */ /* 0x002fea0003800000 */
.L_x_135:
[----:B------:R-:W-:-:S04]  /*2c60*/  UIADD3 UR4, UPT, UPT, UR4, 0x1, URZ ;  /* 0x0000000104047890 */ /* 0x000fc8000fffe0ff */
[----:B------:R-:W-:-:S04]  /*2c70*/  UISETP.NE.AND UP0, UPT, UR4, 0x4, UPT ;  /* 0x000000040400788c */ /* 0x000fc8000bf05270 */
[----:B------:R-:W-:Y:S02]  /*2c80*/  USEL UR5, URZ, 0x1, UP0 ;  /* 0x00000001ff057887 */ /* 0x000fe40008000000 */
[----:B------:R-:W-:-:S04]  /*2c90*/  USEL UR4, UR4, URZ, UP0 ;  /* 0x000000ff04047287 */ /* 0x000fc80008000000 */
[----:B------:R-:W-:Y:S01]  /*2ca0*/  ULEA UR4, UR4, UR21, 0x3 ;  /* 0x0000001504047291 */ /* 0x000fe2000f8e18ff */
[----:B------:R-:W-:-:S04]  /*2cb0*/  LOP3.LUT R2, R2, UR5, RZ, 0x3c, !PT ;  /* 0x0000000502027c12 */ /* 0x000fc8000f8e3cff */
[----:B------:R-:W-:Y:S01]  /*2cc0*/  SHF.L.U32 R2, R2, 0x1f, RZ ;  /* 0x0000001f02027819 */ /* 0x000fe200000006ff */
[----:B-1----:R-:W-:-:S07]  /*2cd0*/  IMAD.U32 R0, RZ, RZ, UR4 ;  /* 0x00000004ff007e24 */ /* 0x002fce000f8e00ff */
.L_x_50:
[----:B-1----:R1:W2:Y:S02]  /*2ce0*/  SYNCS.PHASECHK.TRANS64.TRYWAIT P0, [R0+URZ], R2 ;  /* 0x00000002000075a7 */ /* 0x0022a400080011ff */
[----:B--2---:R-:W-:Y:S05]  /*2cf0*/  @!P0 NANOSLEEP.SYNCS 0x989680 ;  /* 0x009896800000895d */ /* 0x004fea0003900000 */
[----:B------:R-:W2:Y:S02]  /*2d00*/  @!P0 SYNCS.PHASECHK.TRANS64 P0, [R0+URZ], R2 ;  /* 0x00000002000085a7 */ /* 0x000ea400080010ff */
[----:B--2---:R-:W-:Y:S05]  /*2d10*/  @P0 EXIT ;  /* 0x000000000000094d */ /* 0x004fea0003800000 */
[----:B------:R-:W-:Y:S05]  /*2d20*/  BRA `(.L_x_50) ;  /* 0xfffffffc00ec7947 */ /* 0x000fea000383ffff */
.L_x_22:
[----:B------:R-:W-:-:S04]  /*2d30*/  UISETP.NE.AND UP0, UPT, UR54, URZ, UPT ;  /* 0x000000ff3600728c */ /* 0x000fc8000bf05270 */
[----:B------:R-:W-:-:S09]  /*2d40*/  UISETP.NE.OR UP0, UPT, UR22, 0x1, UP0 ;  /* 0x000000011600788c */ /* 0x000fd20008705670 */
[----:B------:R-:W-:Y:S05]  /*2d50*/  BRA.U UP0, `(.L_x_51) ;  /* 0x0000000500487547 */ /* 0x000fea000b800000 */
[----:B------:R-:W-:Y:S01]  /*2d60*/  ISETP.GE.U32.AND P2, PT, R0, 0x4, PT ;  /* 0x000000040000780c */ /* 0x000fe20003f46070 */
[----:B------:R-:W-:Y:S01]  /*2d70*/  IMAD.MOV.U32 R12, RZ, RZ, 0x1 ;  /* 0x00000001ff0c7424 */ /* 0x000fe200078e00ff */
[----:B------:R-:W-:Y:S02]  /*2d80*/  CS2R R10, SRZ ;  /* 0x00000000000a7805 */ /* 0x000fe4000001ff00 */
[----:B------:R-:W-:Y:S01]  /*2d90*/  CS2R R8, SRZ ;  /* 0x0000000000087805 */ /* 0x000fe2000001ff00 */
[----:B------:R-:W-:Y:S01]  /*2da0*/  UMOV UR6, 0x400 ;  /* 0x0000040000067882 */ /* 0x000fe20000000000 */
[----:B------:R-:W-:Y:S01]  /*2db0*/  UMOV UR5, URZ ;  /* 0x000000ff00057c82 */ /* 0x000fe20008000000 */
[----:B------:R-:W-:-:S12]  /*2dc0*/  ULEA UR6, UR54, UR6, 0x18 ;  /* 0x0000000636067291 */ /* 0x000fd8000f8ec0ff */
.L_x_55:
[----:B------:R-:W-:Y:S02]  /*2dd0*/  LEA R2, R8, UR6, 0x3 ;  /* 0x0000000608027c11 */ /* 0x000fe4000f8e18ff */
[----:B------:R-:W-:-:S03]  /*2de0*/  SHF.L.U32 R4, R9, 0x1f, RZ ;  /* 0x0000001f09047819 */ /* 0x000fc600000006ff */
[----:B------:R-:W-:Y:S01]  /*2df0*/  VIADD R5, R2, 0xf0 ;  /* 0x000000f002057836 */ /* 0x000fe20000000000 */
[----:B------:R-:W2:Y:S02]  /*2e00*/  SYNCS.PHASECHK.TRANS64.TRYWAIT P0, [R2+URZ+0xe0], R4 ;  /* 0x0000e004020075a7 */ /* 0x000ea400080011ff */
[----:B--2---:R-:W-:Y:S05]  /*2e10*/  @!P0 BRA `(.L_x_52) ;  /* 0x0000004c00c08947 */ /* 0x004fea0003800000 */
.L_x_136:
[----:B------:R-:W-:Y:S01]  /*2e20*/  ULEA UR4, UR5, UR6, 0x3 ;  /* 0x0000000605047291 */ /* 0x000fe2000f8e18ff */
[----:B--2---:R-:W-:Y:S01]  /*2e30*/  PRMT R2, RZ, 0x654, R5 ;  /* 0x00000654ff027816 */ /* 0x004fe20000000005 */
[----:B------:R-:W-:Y:S01]  /*2e40*/  @!P2 IMAD.MOV.U32 R4, RZ, RZ, 0x10 ;  /* 0x00000010ff04a424 */ /* 0x000fe200078e00ff */
[----:B------:R-:W-:Y:S01]  /*2e50*/  SHF.L.U32 R5, R12, 0x1f, RZ ;  /* 0x0000001f0c057819 */ /* 0x000fe200000006ff */
[----:B------:R-:W-:Y:S01]  /*2e60*/  UIADD3 UR7, UPT, UPT, UR4, 0x80, URZ ;  /* 0x0000008004077890 */ /* 0x000fe2000fffe0ff */
[----:B------:R2:W-:Y:S05]  /*2e70*/  SYNCS.ARRIVE.TRANS64.RED.A1T0 RZ, [R2+URZ], RZ ;  /* 0x000000ff02ff79a7 */ /* 0x0005ea00081004ff */
[----:B------:R-:W-:Y:S01]  /*2e80*/  IMAD.U32 R6, RZ, RZ, UR7 ;  /* 0x00000007ff067e24 */ /* 0x000fe2000f8e00ff */
[----:B------:R-:W3:Y:S04]  /*2e90*/  SYNCS.PHASECHK.TRANS64.TRYWAIT P0, [UR4+0x90], R5 ;  /* 0x00009005ff0075a7 */ /* 0x000ee80008001104 */
[----:B------:R-:W-:Y:S01]  /*2ea0*/  PRMT R6, R0, 0x654, R6 ;  /* 0x0000065400067816 */ /* 0x000fe20000000006 */
[----:B--23--:R-:W-:Y:S06]  /*2eb0*/  @!P0 BRA `(.L_x_53) ;  /* 0x0000004c00ac8947 */ /* 0x00cfec0003800000 */
.L_x_138:
[----:B------:R-:W-:Y:S01]  /*2ec0*/  ULEA UR8, UR5, UR6, 0x4 ;  /* 0x0000000605087291 */ /* 0x000fe2000f8e20ff */
[----:B------:R-:W-:Y:S01]  /*2ed0*/  SEL R3, R6, R3, !P2 ;  /* 0x0000000306037207 */ /* 0x000fe20005000000 */
[----:B------:R-:W-:Y:S01]  /*2ee0*/  UIADD3 UR9, UPT, UPT, UR4, 0x80, URZ ;  /* 0x0000008004097890 */ /* 0x000fe2000fffe0ff */
[----:B--2---:R-:W-:Y:S01]  /*2ef0*/  LEA R2, R11, UR6, 0x3 ;  /* 0x000000060b027c11 */ /* 0x004fe2000f8e18ff */
[----:B------:R-:W-:Y:S01]  /*2f00*/  UIADD3 UR8, UPT, UPT, UR8, 0x110, URZ ;  /* 0x0000011008087890 */ /* 0x000fe2000fffe0ff */
[----:B------:R2:W-:Y:S01]  /*2f10*/  @!P2 SYNCS.ARRIVE.TRANS64.RED RZ, [R3+URZ], R4 ;  /* 0x0000000403ffa9a7 */ /* 0x0005e200080004ff */
[----:B------:R-:W-:Y:S01]  /*2f20*/  UIADD3 UR4, UPT, UPT, UR5, 0x1, URZ ;  /* 0x0000000105047890 */ /* 0x000fe2000fffe0ff */
[----:B------:R-:W-:-:S03]  /*2f30*/  VIADD R8, R8, 0x1 ;  /* 0x0000000108087836 */ /* 0x000fc60000000000 */
[----:B------:R-:W-:Y:S02]  /*2f40*/  UISETP.NE.AND UP0, UPT, UR4, 0x2, UPT ;  /* 0x000000020400788c */ /* 0x000fe4000bf05270 */
[----:B------:R-:W-:Y:S01]  /*2f50*/  ISETP.NE.AND P0, PT, R8, 0x2, PT ;  /* 0x000000020800780c */ /* 0x000fe20003f05270 */
[----:B------:R-:W-:Y:S06]  /*2f60*/  UGETNEXTWORKID.BROADCAST [UR8], [UR9] ;  /* 0x00000000080073ca */ /* 0x000fec0008000100 */
[----:B------:R-:W-:Y:S02]  /*2f70*/  USEL UR7, URZ, 0x1, UP0 ;  /* 0x00000001ff077887 */ /* 0x000fe40008000000 */
[----:B------:R-:W-:-:S04]  /*2f80*/  USEL UR5, UR4, URZ, UP0 ;  /* 0x000000ff04057287 */ /* 0x000fc80008000000 */
[----:B------:R-:W-:Y:S02]  /*2f90*/  LOP3.LUT R12, R12, UR7, RZ, 0x3c, !PT ;  /* 0x000000070c0c7c12 */ /* 0x000fe4000f8e3cff */
[----:B--2---:R-:W-:-:S04]  /*2fa0*/  SHF.L.U32 R4, R10, 0x1f, RZ ;  /* 0x0000001f0a047819 */ /* 0x004fc800000006ff */
[----:B------:R-:W2:Y:S02]  /*2fb0*/  SYNCS.PHASECHK.TRANS64.TRYWAIT P1, [R2+URZ+0x80], R4 ;  /* 0x00008004020075a7 */ /* 0x000ea400080211ff */
[----:B--2---:R-:W-:Y:S05]  /*2fc0*/  @!P1 BRA `(.L_x_54) ;  /* 0x0000004c00809947 */ /* 0x004fea0003800000 */
.L_x_139:
[C---:B--2---:R-:W-:Y:S01]  /*2fd0*/  LEA R4, R11.reuse, UR6, 0x4 ;  /* 0x000000060b047c11 */ /* 0x044fe2000f8e20ff */
[----:B------:R-:W-:Y:S01]  /*2fe0*/  VIADD R2, R2, 0x90 ;  /* 0x0000009002027836 */ /* 0x000fe20000000000 */
[----:B------:R-:W-:Y:S01]  /*2ff0*/  SEL R8, R8, RZ, P0 ;  /* 0x000000ff08087207 */ /* 0x000fe20000000000 */
[----:B------:R-:W-:-:S03]  /*3000*/  VIADD R11, R11, 0x1 ;  /* 0x000000010b0b7836 */ /* 0x000fc60000000000 */
[----:B------:R-:W2:Y:S01]  /*3010*/  LDS.128 R4, [R4+0x110] ;  /* 0x0001100004047984 */ /* 0x000ea20000000c00 */
[----:B------:R-:W-:Y:S02]  /*3020*/  PRMT R2, RZ, 0x654, R2 ;  /* 0x00000654ff027816 */ /* 0x000fe40000000002 */
[C---:B------:R-:W-:Y:S01]  /*3030*/  ISETP.NE.AND P1, PT, R11.reuse, 0x2, PT ;  /* 0x000000020b00780c */ /* 0x040fe20003f25270 */
[----:B------:R-:W-:Y:S01]  /*3040*/  @!PT LDS RZ, [RZ] ;  /* 0x00000000fffff984 */ /* 0x000fe20000000800 */
[----:B------:R-:W-:Y:S01]  /*3050*/  @!PT LDS RZ, [RZ] ;  /* 0x00000000fffff984 */ /* 0x000fe20000000800 */
[----:B------:R-:W-:Y:S01]  /*3060*/  @!PT LDS RZ, [RZ] ;  /* 0x00000000fffff984 */ /* 0x000fe20000000800 */
[----:B------:R-:W-:Y:S01]  /*3070*/  @!PT LDS RZ, [RZ] ;  /* 0x00000000fffff984 */ /* 0x000fe20000000800 */
[----:B------:R3:W-:Y:S06]  /*3080*/  MEMBAR.ALL.CTA ;  /* 0x0000000000007992 */ /* 0x0007ec0000008000 */
[----:B---3--:R-:W3:Y:S01]  /*3090*/  FENCE.VIEW.ASYNC.S ;  /* 0x00000000000073c6 */ /* 0x008ee20000000000 */
[----:B------:R-:W-:Y:S01]  /*30a0*/  SEL R11, R11, RZ, P1 ;  /* 0x000000ff0b0b7207 */ /* 0x000fe20000800000 */
[----:B---3--:R3:W-:Y:S01]  /*30b0*/  SYNCS.ARRIVE.TRANS64.RED.A1T0 RZ, [R2+URZ], RZ ;  /* 0x000000ff02ff79a7 */ /* 0x0087e200081004ff */
[----:B--2---:R-:W-:-:S02]  /*30c0*/  LOP3.LUT P3, RZ, R6, 0x1, RZ, 0xc0, !PT ;  /* 0x0000000106ff7812 */ /* 0x004fc4000786c0ff */
[----:B------:R-:W-:-:S04]  /*30d0*/  SEL R4, RZ, 0x1, P1 ;  /* 0x00000001ff047807 */ /* 0x000fc80000800000 */
[----:B------:R-:W-:Y:S02]  /*30e0*/  LOP3.LUT R10, R10, R4, RZ, 0x3c, !PT ;  /* 0x000000040a0a7212 */ /* 0x000fe400078e3cff */
[----:B---3--:R-:W-:-:S04]  /*30f0*/  SEL R2, RZ, 0x1, P0 ;  /* 0x00000001ff027807 */ /* 0x008fc80000000000 */
[----:B------:R-:W-:Y:S01]  /*3100*/  LOP3.LUT R9, R9, R2, RZ, 0x3c, !PT ;  /* 0x0000000209097212 */ /* 0x000fe200078e3cff */
[----:B------:R-:W-:Y:S06]  /*3110*/  @P3 BRA `(.L_x_55) ;  /* 0xfffffffc002c3947 */ /* 0x000fec000383ffff */
[----:B------:R-:W-:Y:S01]  /*3120*/  ULEA UR4, UR5, UR6, 0x3 ;  /* 0x0000000605047291 */ /* 0x000fe2000f8e18ff */
[----:B------:R-:W-:-:S08]  /*3130*/  SHF.L.U32 R2, R12, 0x1f, RZ ;  /* 0x0000001f0c027819 */ /* 0x000fd000000006ff */
[----:B------:R-:W2:Y:S02]  /*3140*/  SYNCS.PHASECHK.TRANS64 P0, [UR4+0x90], R2 ;  /* 0x00009002ff0075a7 */ /* 0x000ea40008001004 */
[----:B--2---:R-:W-:Y:S05]  /*3150*/  @P0 BRA `(.L_x_56) ;  /* 0x0000000000080947 */ /* 0x004fea0003800000 */
[----:B------:R-:W2:Y:S02]  /*3160*/  SYNCS.PHASECHK.TRANS64.TRYWAIT P0, [UR4+0x90], R2 ;  /* 0x00009002ff0075a7 */ /* 0x000ea40008001104 */
[----:B--2---:R-:W-:Y:S05]  /*3170*/  @!P0 BRA `(.L_x_57) ;  /* 0x0000004c00288947 */ /* 0x004fea0003800000 */
.L_x_56:
[----:B------:R-:W-:-:S04]  /*3180*/  UIADD3 UR7, UPT, UPT, UR5, 0x1, URZ ;  /* 0x0000000105077890 */ /* 0x000fc8000fffe0ff */
[----:B------:R-:W-:-:S04]  /*3190*/  UISETP.NE.AND UP0, UPT, UR7, 0x2, UPT ;  /* 0x000000020700788c */ /* 0x000fc8000bf05270 */
[----:B------:R-:W-:Y:S02]  /*31a0*/  USEL UR8, URZ, 0x1, UP0 ;  /* 0x00000001ff087887 */ /* 0x000fe40008000000 */
[----:B------:R-:W-:-:S04]  /*31b0*/  USEL UR7, UR7, URZ, UP0 ;  /* 0x000000ff07077287 */ /* 0x000fc80008000000 */
[----:B------:R-:W-:Y:S01]  /*31c0*/  ULEA UR7, UR7, UR6, 0x3 ;  /* 0x0000000607077291 */ /* 0x000fe2000f8e18ff */
[----:B--2---:R-:W-:-:S04]  /*31d0*/  LOP3.LUT R2, R12, UR8, RZ, 0x3c, !PT ;  /* 0x000000080c027c12 */ /* 0x004fc8000f8e3cff */
[----:B------:R-:W-:-:S04]  /*31e0*/  SHF.L.U32 R0, R2, 0x1f, RZ ;  /* 0x0000001f02007819 */ /* 0x000fc800000006ff */
[----:B------:R-:W2:Y:S02]  /*31f0*/  SYNCS.PHASECHK.TRANS64 P0, [UR7+0x90], R0 ;  /* 0x00009000ff0075a7 */ /* 0x000ea40008001007 */
[----:B-12---:R-:W-:Y:S05]  /*3200*/  @P0 EXIT ;  /* 0x000000000000094d */ /* 0x006fea0003800000 */
[----:B------:R-:W-:Y:S02]  /*3210*/  SHF.L.U32 R2, R2, 0x1f, RZ ;  /* 0x0000001f02027819 */ /* 0x000fe400000006ff */
[----:B------:R-:W-:-:S07]  /*3220*/  MOV R0, UR7 ;  /* 0x0000000700007c02 */ /* 0x000fce0008000f00 */
.L_x_58:
[----:B-1----:R1:W2:Y:S02]  /*3230*/  SYNCS.PHASECHK.TRANS64.TRYWAIT P0, [R0+URZ+0x90], R2 ;  /* 0x00009002000075a7 */ /* 0x0022a400080011ff */
[----:B--2---:R-:W-:Y:S05]  /*3240*/  @!P0 NANOSLEEP.SYNCS 0x989680 ;  /* 0x009896800000895d */ /* 0x004fea0003900000 */
[----:B------:R-:W2:Y:S02]  /*3250*/  @!P0 SYNCS.PHASECHK.TRANS64 P0, [R0+URZ+0x90], R2 ;  /* 0x00009002000085a7 */ /* 0x000ea400080010ff */
[----:B--2---:R-:W-:Y:S05]  /*3260*/  @P0 EXIT ;  /* 0x000000000000094d */ /* 0x004fea0003800000 */
[----:B------:R-:W-:Y:S05]  /*3270*/  BRA `(.L_x_58) ;  /* 0xfffffffc00ec7947 */ /* 0x000fea000383ffff */
.L_x_51:
[----:B------:R-:W-:Y:S05]  /*3280*/  BRA.U UP4, `(.L_x_59) ;  /* 0x0000001104447547 */ /* 0x000fea000b800000 */
[----:B------:R-:W-:Y:S01]  /*3290*/  UMOV UR4, 0x40 ;  /* 0x0000004000047882 */ /* 0x000fe20000000000 */
[----:B------:R-:W-:Y:S01]  /*32a0*/  NOP ;  /* 0x0000000000007918 */ /* 0x000fe20000000000 */
[----:B------:R-:W-:Y:S01]  /*32b0*/  ULEA UR5, UR54, UR4, 0x18 ;  /* 0x0000000436057291 */ /* 0x000fe2000f8ec0ff */
[----:B------:R-:W-:Y:S02]  /*32c0*/  UMOV UR6, 0x400 ;  /* 0x0000040000067882 */ /* 0x000fe40000000000 */
[----:B------:R-:W-:-:S06]  /*32d0*/  ULEA UR6, UR54, UR6, 0x18 ;  /* 0x0000000636067291 */ /* 0x000fcc000f8ec0ff */
[----:B------:R-:W2:Y:S02]  /*32e0*/  LDS.U8 R0, [UR5+0x1c] ;  /* 0x00001c05ff007984 */ /* 0x000ea40008000000 */
[----:B--2---:R-:W-:-:S13]  /*32f0*/  ISETP.NE.AND P0, PT, R0, RZ, PT ;  /* 0x000000ff0000720c */ /* 0x004fda0003f05270 */
[----:B------:R-:W-:Y:S05]  /*3300*/  @P0 BRA `(.L_x_60) ;  /* 0x0000000000580947 */ /* 0x000fea0003800000 */
[----:B------:R-:W-:-:S13]  /*3310*/  ELECT P0, URZ, PT ;  /* 0x0000000000ff782f */ /* 0x000fda0003800000 */
[----:B------:R-:W-:Y:S05]  /*3320*/  @!P0 BRA `(.L_x_61) ;  /* 0x0000000000608947 */ /* 0x000fea0003800000 */
[----:B------:R-:W-:Y:S01]  /*3330*/  UMOV UR4, 0x10 ;  /* 0x0000001000047882 */ /* 0x000fe20000000000 */
[----:B------:R-:W-:Y:S01]  /*3340*/  HFMA2 R0, -RZ, RZ, 0, 5.9604644775390625e-08 ;  /* 0x00000001ff007431 */ /* 0x000fe200000001ff */
[----:B------:R-:W-:-:S03]  /*3350*/  MOV R3, 0xffff ;  /* 0x0000ffff00037802 */ /* 0x000fc60000000f00 */
[----:B------:R-:W-:Y:S04]  /*3360*/  DEPBAR.LE SB2, 0x36 ;  /* 0x0000ad800000791a */ /* 0x000fe80000000000 */
[----:B------:R-:W2:Y:S02]  /*3370*/  UTCATOMSWS.FIND_AND_SET.ALIGN UP0, UR4, UR4 ;  /* 0x00000004000475e3 */ /* 0x000ea40008000800 */
[----:B--2---:R-:W-:Y:S01]  /*3380*/  MOV R4, UR4 ;  /* 0x0000000400047c02 */ /* 0x004fe20008000f00 */
[----:B------:R-:W-:Y:S06]  /*3390*/  BRA.U UP0, `(.L_x_62) ;  /* 0x0000000100187547 */ /* 0x000fec000b800000 */
.L_x_63:
[----:B------:R-:W-:Y:S05]  /*33a0*/  NANOSLEEP 0x64 ;  /* 0x000000640000795d */ /* 0x000fea0003800000 */
[----:B------:R-:W-:-:S05]  /*33b0*/  UMOV UR4, 0x10 ;  /* 0x0000001000047882 */ /* 0x000fca0000000000 */
[----:B------:R-:W-:Y:S04]  /*33c0*/  DEPBAR.LE SB2, 0x36 ;  /* 0x0000ad800000791a */ /* 0x000fe80000000000 */
[----:B------:R-:W2:Y:S02]  /*33d0*/  UTCATOMSWS.FIND_AND_SET.ALIGN UP0, UR4, UR4 ;  /* 0x00000004000475e3 */ /* 0x000ea40008000800 */
[----:B--2---:R-:W-:Y:S01]  /*33e0*/  MOV R4, UR4 ;  /* 0x0000000400047c02 */ /* 0x004fe20008000f00 */
[----:B------:R-:W-:Y:S05]  /*33f0*/  BRA.U !UP0, `(.L_x_63) ;  /* 0xfffffffd08e87547 */ /* 0x000fea000b83ffff */
.L_x_62:
[-C--:B------:R-:W-:Y:S02]  /*3400*/  SHF.L.U32 R3, R3, R4.reuse, RZ ;  /* 0x0000000403037219 */ /* 0x080fe400000006ff */
[----:B------:R-:W-:Y:S01]  /*3410*/  SHF.L.U32 R0, R0, R4, RZ ;  /* 0x0000000400007219 */ /* 0x000fe200000006ff */
[----:B------:R-:W-:Y:S02]  /*3420*/  IMAD.SHL.U32 R4, R4, 0x20, RZ ;  /* 0x0000002004047824 */ /* 0x000fe400078e00ff */
[----:B------:R2:W-:Y:S04]  /*3430*/  ATOMS.OR RZ, [UR5+0x14], R3 ;  /* 0x00001403ffff798c */ /* 0x0005e8000b000005 */
[----:B------:R2:W-:Y:S04]  /*3440*/  ATOMS.OR RZ, [UR5+0x18], R0 ;  /* 0x00001800ffff798c */ /* 0x0005e8000b000005 */
[----:B------:R2:W-:Y:S01]  /*3450*/  STS [UR6+0x130], R4 ;  /* 0x00013004ff007988 */ /* 0x0005e20008000806 */
[----:B------:R-:W-:Y:S05]  /*3460*/  BRA `(.L_x_61) ;  /* 0x0000000000107947 */ /* 0x000fea0003800000 */
.L_x_60:
[----:B------:R-:W-:Y:S02]  /*3470*/  MOV R0, 0xffffffff ;  /* 0xffffffff00007802 */ /* 0x000fe40000000f00 */
[----:B------:R-:W-:-:S03]  /*3480*/  MOV R4, 0x34b0 ;  /* 0x000034b000047802 */ /* 0x000fc60000000f00 */
[----:B------:R2:W-:Y:S04]  /*3490*/  STS [UR6+0x130], R0 ;  /* 0x00013000ff007988 */ /* 0x0005e80008000806 */
[----:B-12--5:R-:W-:Y:S05]  /*34a0*/  CALL.REL.NOINC `($__internal_1_$__cuda_sm10x_tcgen05_guardrail_trap_phase_invalid_during_alloc) ;  /* 0x0000005000007944 */ /* 0x026fea0003c00000 */
.L_x_61:
[----:B------:R-:W-:Y:S05]  /*34b0*/  WARPSYNC.ALL ;  /* 0x0000000000007948 */ /* 0x000fea0003800000 */
[----:B------:R-:W3:Y:S01]  /*34c0*/  S2UR UR4, SR_CgaCtaId ;  /* 0x00000000000479c3 */ /* 0x000ee20000008800 */
[----:B------:R-:W-:Y:S01]  /*34d0*/  UMOV UR41, 0x400 ;  /* 0x0000040000297882 */ /* 0x000fe20000000000 */
[----:B------:R-:W-:-:S06]  /*34e0*/  NOP ;  /* 0x0000000000007918 */ /* 0x000fcc0000000000 */
[----:B------:R-:W-:Y:S06]  /*34f0*/  BAR.ARV 0x6, 0xa0 ;  /* 0x0182800000007b1d */ /* 0x000fec0000002000 */
[----:B------:R-:W4:Y:S01]  /*3500*/  LDCU UR6, c[0x0][0x38c] ;  /* 0x00007180ff0677ac */ /* 0x000f220008000800 */
[----:B------:R-:W-:Y:S01]  /*3510*/  LOP3.LUT R2, R2, 0xffff, RZ, 0xc0, !PT ;  /* 0x0000ffff02027812 */ /* 0x000fe200078ec0ff */
[----:B------:R-:W-:Y:S01]  /*3520*/  IMAD.MOV.U32 R11, RZ, RZ, 0x1 ;  /* 0x00000001ff0b7424 */ /* 0x000fe200078e00ff */
[----:B------:R-:W-:Y:S01]  /*3530*/  CS2R R8, SRZ ;  /* 0x0000000000087805 */ /* 0x000fe2000001ff00 */
[----:B------:R-:W1:Y:S01]  /*3540*/  LDCU UR7, c[0x0][0x38c] ;  /* 0x00007180ff0777ac */ /* 0x000e620008000800 */
[----:B------:R-:W-:Y:S01]  /*3550*/  R2UR UR42, R2 ;  /* 0x00000000022a72ca */ /* 0x000fe200000e0000 */
[----:B------:R-:W-:Y:S01]  /*3560*/  IMAD.MOV.U32 R10, RZ, RZ, RZ ;  /* 0x000000ffff0a7224 */ /* 0x000fe200078e00ff */
[----:B------:R-:W-:Y:S01]  /*3570*/  UMOV UR45, URZ ;  /* 0x000000ff002d7c82 */ /* 0x000fe20008000000 */
[----:B------:R-:W-:Y:S01]  /*3580*/  UMOV UR39, URZ ;  /* 0x000000ff00277c82 */ /* 0x000fe20008000000 */
[----:B---3--:R-:W-:Y:S01]  /*3590*/  ULEA UR41, UR4, UR41, 0x18 ;  /* 0x0000002904297291 */ /* 0x008fe2000f8ec0ff */
[----:B------:R-:W-:Y:S01]  /*35a0*/  UMOV UR62, 0x0 ;  /* 0x00000000003e7882 */ /* 0x000fe20000000000 */
[----:B------:R-:W-:-:S02]  /*35b0*/  UMOV UR63, 0x4100010 ;  /* 0x04100010003f7882 */ /* 0x000fc40000000000 */
[----:B------:R-:W-:Y:S02]  /*35c0*/  UIADD3 UR5, UPT, UPT, UR41, 0x3400, URZ ;  /* 0x0000340029057890 */ /* 0x000fe4000fffe0ff */
[----:B------:R-:W-:Y:S02]  /*35d0*/  UIADD3 UR4, UPT, UPT, UR41, 0x13400, URZ ;  /* 0x0001340029047890 */ /* 0x000fe4000fffe0ff */
[----:B----4-:R-:W-:Y:S01]  /*35e0*/  UIADD3 UR6, UPT, UPT, UR6, 0x7f, URZ ;  /* 0x0000007f06067890 */ /* 0x010fe2000fffe0ff */
[----:B--2---:R-:W2:Y:S01]  /*35f0*/  LDS R0, [UR41+0x130] ;  /* 0x00013029ff007984 */ /* 0x004ea20008000800 */
[----:B------:R-:W-:Y:S02]  /*3600*/  USHF.R.U32.HI UR5, URZ, 0x4, UR5 ;  /* 0x00000004ff057899 */ /* 0x000fe40008011605 */
[----:B------:R-:W-:Y:S02]  /*3610*/  USHF.R.S32.HI UR47, URZ, 0x1f, UR6 ;  /* 0x0000001fff2f7899 */ /* 0x000fe40008011406 */
[----:B------:R-:W-:-:S02]  /*3620*/  USHF.R.U32.HI UR4, URZ, 0x4, UR4 ;  /* 0x00000004ff047899 */ /* 0x000fc40008011604 */
[----:B------:R-:W-:Y:S02]  /*3630*/  ULEA.HI UR47, UR47, UR6, URZ, 0x7 ;  /* 0x000000062f2f7291 */ /* 0x000fe4000f8f38ff */
[----:B------:R-:W-:Y:S02]  /*3640*/  ULOP3.LUT UR5, UR5, 0x3fff, URZ, 0xc0, !UPT ;  /* 0x00003fff05057892 */ /* 0x000fe4000f8ec0ff */
[----:B------:R-:W-:Y:S02]  /*3650*/  USHF.R.S32.HI UR47, URZ, 0x7, UR47 ;  /* 0x00000007ff2f7899 */ /* 0x000fe4000801142f */
[----:B------:R-:W-:Y:S02]  /*3660*/  ULOP3.LUT UR4, UR4, 0x3fff, URZ, 0xc0, !UPT ;  /* 0x00003fff04047892 */ /* 0x000fe4000f8ec0ff */
[----:B------:R-:W-:Y:S01]  /*3670*/  UISETP.LT.AND UP0, UPT, UR47, 0x1, UPT ;  /* 0x000000012f00788c */ /* 0x000fe2000bf01270 */
[----:B------:R-:W-:Y:S01]  /*3680*/  UMOV UR60, 0x0 ;  /* 0x00000000003c7882 */ /* 0x000fe20000000000 */
[----:B------:R-:W-:-:S02]  /*3690*/  UMOV UR61, 0x4100010 ;  /* 0x04100010003d7882 */ /* 0x000fc40000000000 */
[----:B------:R-:W-:Y:S01]  /*36a0*/  USEL UR64, UR47, 0x1, !UP0 ;  /* 0x000000012f407887 */ /* 0x000fe2000c000000 */
[----:B------:R-:W-:Y:S01]  /*36b0*/  UMOV UR58, 0x0 ;  /* 0x00000000003a7882 */ /* 0x000fe20000000000 */
[----:B------:R-:W-:Y:S01]  /*36c0*/  UMOV UR59, 0x4100010 ;  /* 0x04100010003b7882 */ /* 0x000fe20000000000 */
[----:B------:R-:W-:Y:S01]  /*36d0*/  UMOV UR56, 0x0 ;  /* 0x0000000000387882 */ /* 0x000fe20000000000 */
[----:B------:R-:W-:Y:S01]  /*36e0*/  UMOV UR57, 0x4100010 ;  /* 0x0410001000397882 */ /* 0x000fe20000000000 */
[----:B------:R-:W-:Y:S01]  /*36f0*/  UMOV UR54, 0x0 ;  /* 0x0000000000367882 */ /* 0x000fe20000000000 */
[----:B------:R-:W-:Y:S01]  /*3700*/  UMOV UR55, 0x4100010 ;  /* 0x0410001000377882 */ /* 0x000fe20000000000 */
[----:B------:R-:W-:Y:S01]  /*3710*/  UMOV UR52, 0x0 ;  /* 0x0000000000347882 */ /* 0x000fe20000000000 */
[----:B------:R-:W-:Y:S01]  /*3720*/  UMOV UR53, 0x4100010 ;  /* 0x0410001000357882 */ /* 0x000fe20000000000 */
[----:B------:R-:W-:Y:S02]  /*3730*/  ULOP3.LUT UR43, UR5, 0x10000, URZ, 0xfc, !UPT ;  /* 0x00010000052b7892 */ /* 0x000fe4000f8efcff */
[----:B------:R-:W-:-:S02]  /*3740*/  ULOP3.LUT UR44, UR4, 0x10000, URZ, 0xfc, !UPT ;  /* 0x00010000042c7892 */ /* 0x000fc4000f8efcff */
[----:B------:R-:W-:Y:S02]  /*3750*/  UIADD3 UR64, UPT, UPT, -UR64, URZ, URZ ;  /* 0x000000ff40407290 */ /* 0x000fe4000fffe1ff */
[----:B-1----:R-:W-:Y:S01]  /*3760*/  UISETP.GE.AND UP4, UPT, UR7, 0x1, UPT ;  /* 0x000000010700788c */ /* 0x002fe2000bf86270 */
[----:B------:R-:W-:Y:S01]  /*3770*/  UMOV UR50, 0x0 ;  /* 0x0000000000327882 */ /* 0x000fe20000000000 */
[----:B------:R-:W-:Y:S01]  /*3780*/  UMOV UR51, 0x4100010 ;  /* 0x0410001000337882 */ /* 0x000fe20000000000 */
[----:B------:R-:W-:Y:S01]  /*3790*/  UMOV UR48, 0x0 ;  /* 0x0000000000307882 */ /* 0x000fe20000000000 */
[----:B--2---:R-:W-:Y:S01]  /*37a0*/  R2UR UR65, R0 ;  /* 0x00000000004172ca */ /* 0x004fe200000e0000 */
[----:B------:R-:W-:-:S14]  /*37b0*/  UMOV UR49, 0x4100010 ;  /* 0x0410001000317882 */ /* 0x000fdc0000000000 */
.L_x_70:
[----:B------:R-:W-:Y:S02]  /*37c0*/  LEA R0, R10, UR41, 0x3 ;  /* 0x000000290a007c11 */ /* 0x000fe4000f8e18ff */
[----:B------:R-:W-:Y:S02]  /*37d0*/  SHF.L.U32 R2, R9, 0x1f, RZ ;  /* 0x0000001f09027819 */ /* 0x000fe400000006ff */
[----:B------:R-:W-:Y:S01]  /*37e0*/  PLOP3.LUT P0, PT, PT, PT, UP4, 0x80, 0x8 ;  /* 0x000000000008781c */ /* 0x000fe20003f0f048 */
[----:B------:R-:W-:Y:S01]  /*37f0*/  VIADD R3, R0, 0x90 ;  /* 0x0000009000037836 */ /* 0x000fe20000000000 */
[----:B-1----:R-:W1:Y:S02]  /*3800*/  SYNCS.PHASECHK.TRANS64.TRYWAIT P1, [R0+URZ+0x80], R2 ;  /* 0x00008002000075a7 */ /* 0x002e6400080211ff */
[----:B-1-3--:R-:W-:Y:S09]  /*3810*/  @!P1 BRA `(.L_x_64) ;  /* 0x0000004400989947 */ /* 0x00aff20003800000 */
.L_x_141:
[----:B------:R-:W-:Y:S01]  /*3820*/  LEA R4, R10, UR41, 0x4 ;  /* 0x000000290a047c11 */ /* 0x000fe2000f8e20ff */
[----:B------:R-:W-:Y:S01]  /*3830*/  @UP4 ULEA UR4, UR39, UR41, 0x3 ;  /* 0x0000002927044291 */ /* 0x000fe2000f8e18ff */
[----:B------:R-:W-:Y:S01]  /*3840*/  PLOP3.LUT P2, PT, PT, PT, PT, 0x80, 0x8 ;  /* 0x000000000008781c */ /* 0x000fe20003f4f070 */
[----:B------:R-:W-:Y:S01]  /*3850*/  ULEA UR46, UR45, UR41, 0x3 ;  /* 0x000000292d2e7291 */ /* 0x000fe2000f8e18ff */
[----:B------:R-:W-:Y:S02]  /*3860*/  PRMT R3, RZ, 0x654, R3 ;  /* 0x00000654ff037816 */ /* 0x000fe40000000003 */
[----:B------:R-:W2:Y:S01]  /*3870*/  LDS.128 R4, [R4+0x110] ;  /* 0x0001100004047984 */ /* 0x000ea20000000c00 */
[----:B-1----:R-:W-:Y:S02]  /*3880*/  @P0 SHF.L.U32 R2, R8, 0x1f, RZ ;  /* 0x0000001f08020819 */ /* 0x002fe400000006ff */
[----:B------:R-:W-:Y:S01]  /*3890*/  SHF.L.U32 R0, R11, 0x1f, RZ ;  /* 0x0000001f0b007819 */ /* 0x000fe200000006ff */
[----:B------:R-:W-:Y:S01]  /*38a0*/  @!PT LDS RZ, [RZ] ;  /* 0x00000000fffff984 */ /* 0x000fe20000000800 */
[----:B------:R-:W-:Y:S01]  /*38b0*/  @!PT LDS RZ, [RZ] ;  /* 0x00000000fffff984 */ /* 0x000fe20000000800 */
[----:B------:R-:W-:Y:S01]  /*38c0*/  @!PT LDS RZ, [RZ] ;  /* 0x00000000fffff984 */ /* 0x000fe20000000800 */
[----:B------:R-:W-:Y:S01]  /*38d0*/  @!PT LDS RZ, [RZ] ;  /* 0x00000000fffff984 */ /* 0x000fe20000000800 */
[----:B------:R1:W-:Y:S06]  /*38e0*/  MEMBAR.ALL.CTA ;  /* 0x0000000000007992 */ /* 0x0003ec0000008000 */
[----:B-1----:R-:W1:Y:S02]  /*38f0*/  FENCE.VIEW.ASYNC.S ;  /* 0x00000000000073c6 */ /* 0x002e640000000000 */
[----:B-1----:R1:W-:Y:S01]  /*3900*/  SYNCS.ARRIVE.TRANS64.RED.A1T0 RZ, [R3+URZ], RZ ;  /* 0x000000ff03ff79a7 */ /* 0x0023e200081004ff */
[----:B------:R1:W3:Y:S01]  /*3910*/  @P0 SYNCS.PHASECHK.TRANS64.TRYWAIT P2, [UR4], R2 ;  /* 0x00000002ff0005a7 */ /* 0x0002e20008041104 */
[----:B------:R-:W-:Y:S01]  /*3920*/  ULEA.HI UR4, UR45, UR45, URZ, 0x1 ;  /* 0x0000002d2d047291 */ /* 0x000fe2000f8f08ff */
[----:B--2---:R-:W-:-:S03]  /*3930*/  LOP3.LUT P1, RZ, R6, 0x1, RZ, 0xc0, !PT ;  /* 0x0000000106ff7812 */ /* 0x004fc6000782c0ff */
[----:B------:R-:W-:Y:S02]  /*3940*/  USHF.L.U32 UR5, UR4, 0x5, URZ ;  /* 0x0000000504057899 */ /* 0x000fe400080006ff */
[----:B------:R-:W-:Y:S02]  /*3950*/  ULOP3.LUT UR36, UR4, 0xffe, URZ, 0xc0, !UPT ;  /* 0x00000ffe04247892 */ /* 0x000fe4000f8ec0ff */
[----:B------:R-:W-:Y:S02]  /*3960*/  ULOP3.LUT UR4, UR5, 0xffffffc0, URZ, 0xc0, !UPT ;  /* 0xffffffc005047892 */ /* 0x000fe4000f8ec0ff */
[----:B------:R-:W-:Y:S02]  /*3970*/  UIADD3 UR36, UPT, UPT, -UR36, UR45, URZ ;  /* 0x0000002d24247290 */ /* 0x000fe4000fffe1ff */
[----:B------:R-:W-:Y:S01]  /*3980*/  UIADD3 UR4, UPT, UPT, UR65, UR4, URZ ;  /* 0x0000000441047290 */ /* 0x000fe2000fffe0ff */
[----:B------:R-:W2:Y:S03]  /*3990*/  SYNCS.PHASECHK.TRANS64.TRYWAIT P0, [UR46+0xc0], R0 ;  /* 0x0000c000ff0075a7 */ /* 0x000ea6000800112e */
[----:B------:R-:W-:Y:S01]  /*39a0*/  ULEA UR36, UR36, UR4, 0x14 ;  /* 0x0000000424247291 */ /* 0x000fe2000f8ea0ff */
[----:B-123--:R-:W-:Y:S11]  /*39b0*/  @!P0 BRA `(.L_x_65) ;  /* 0x0000004400448947 */ /* 0x00eff60003800000 */
.L_x_143:
[----:B------:R-:W-:Y:S01]  /*39c0*/  IADD3 R10, PT, PT, R10, 0x1, RZ ;  /* 0x000000010a0a7810 */ /* 0x000fe20007ffe0ff */
[----:B------:R-:W-:Y:S06]  /*39d0*/  BRA.U !UP4, `(.L_x_66) ;  /* 0x000000050c107547 */ /* 0x000fec000b800000 */
[----:B------:R-:W-:Y:S01]  /*39e0*/  UPLOP3.LUT UP2, UPT, UPT, UPT, UPT, 0x40, 0x4 ;  /* 0x000000000004789c */ /* 0x000fe20003f4e870 */
[----:B------:R-:W-:Y:S01]  /*39f0*/  UMOV UR38, UR64 ;  /* 0x0000004000267c82 */ /* 0x000fe20008000000 */
[----:B------:R-:W-:Y:S01]  /*3a00*/  UMOV UR37, UR47 ;  /* 0x0000002f00257c82 */ /* 0x000fe20008000000 */
[----:B------:R-:W-:-:S08]  /*3a10*/  UMOV UR5, UR39 ;  /* 0x0000002700057c82 */ /* 0x000fd00008000000 */
.L_x_69:
[----:B------:R-:W-:Y:S02]  /*3a20*/  UIADD3 UR38, UPT, UPT, UR38, 0x1, URZ ;  /* 0x0000000126267890 */ /* 0x000fe4000fffe0ff */
[----:B------:R-:W-:Y:S02]  /*3a30*/  ULEA UR7, UR5, UR41, 0x3 ;  /* 0x0000002905077291 */ /* 0x000fe4000f8e18ff */
[----:B------:R-:W-:Y:S01]  /*3a40*/  UISETP.NE.AND UP3, UPT, UR38, URZ, UPT ;  /* 0x000000ff2600728c */ /* 0x000fe2000bf65270 */
[----:B--23--:R-:W-:Y:S10]  /*3a50*/  @P2 BRA `(.L_x_67) ;  /* 0x00000000000c2947 */ /* 0x00cff40003800000 */
[----:B-1----:R-:W-:Y:S04]  /*3a60*/  SHF.L.U32 R2, R8, 0x1f, RZ ;  /* 0x0000001f08027819 */ /* 0x002fe800000006ff */
[----:B------:R-:W1:Y:S02]  /*3a70*/  SYNCS.PHASECHK.TRANS64.TRYWAIT P0, [UR7], R2 ;  /* 0x00000002ff0075a7 */ /* 0x000e640008001107 */
[----:B-1----:R-:W-:Y:S05]  /*3a80*/  @!P0 BRA `(.L_x_68) ;  /* 0x0000004400288947 */ /* 0x002fea0003800000 */
.L_x_67:
[----:B------:R-:W-:Y:S01]  /*3a90*/  UISETP.NE.AND UP0, UPT, UR37, 0x1, UPT ;  /* 0x000000012500788c */ /* 0x000fe2000bf05270 */
[----:B------:R-:W-:Y:S01]  /*3aa0*/  PLOP3.LUT P2, PT, PT, PT, PT, 0x80, 0x8 ;  /* 0x000000000008781c */ /* 0x000fe20003f4f070 */
[----:B------:R-:W-:Y:S02]  /*3ab0*/  UIADD3 UR4, UPT, UPT, UR5, 0x1, URZ ;  /* 0x0000000105047890 */ /* 0x000fe4000fffe0ff */
[----:B------:R-:W-:Y:S02]  /*3ac0*/  UIADD3 UR40, UPT, UPT, UR7, 0x20, URZ ;  /* 0x0000002007287890 */ /* 0x000fe4000fffe0ff */
[----:B------:R-:W-:Y:S01]  /*3ad0*/  UISETP.NE.AND UP1, UPT, UR4, 0x4, UPT ;  /* 0x000000040400788c */ /* 0x000fe2000bf25270 */
[----:B------:R-:W-:Y:S01]  /*3ae0*/  PLOP3.LUT P0, PT, PT, PT, UP0, 0x80, 0x8 ;  /* 0x000000000008781c */ /* 0x000fe20003f0f008 */
[----:B------:R-:W-:Y:S02]  /*3af0*/  UIADD3 UR37, UPT, UPT, UR37, -0x1, URZ ;  /* 0xffffffff25257890 */ /* 0x000fe4000fffe0ff */
[----:B------:R-:W-:Y:S02]  /*3b00*/  USEL UR6, URZ, 0x1, UP1 ;  /* 0x00000001ff067887 */ /* 0x000fe40008800000 */
[----:B------:R-:W-:Y:S01]  /*3b10*/  USEL UR39, UR4, URZ, UP1 ;  /* 0x000000ff04277287 */ /* 0x000fe20008800000 */
[----:B------:R-:W-:Y:S01]  /*3b20*/  UMOV UR7, 0x40004040 ;  /* 0x4000404000077882 */ /* 0x000fe20000000000 */
[----:B------:R-:W-:Y:S02]  /*3b30*/  UMOV UR35, 0x40004040 ;  /* 0x4000404000237882 */ /* 0x000fe40000000000 */
[----:B------:R-:W-:Y:S01]  /*3b40*/  @UP0 ULEA UR4, UR39, UR41, 0x3 ;  /* 0x0000002927040291 */ /* 0x000fe2000f8e18ff */
[----:B------:R-:W-:Y:S01]  /*3b50*/  LOP3.LUT R8, R8, UR6, RZ, 0x3c, !PT ;  /* 0x0000000608087c12 */ /* 0x000fe2000f8e3cff */
[----:B------:R-:W-:Y:S01]  /*3b60*/  ULEA UR6, UR5, UR44, 0xa ;  /* 0x0000002c05067291 */ /* 0x000fe2000f8e50ff */
[----:B------:R-:W-:Y:S02]  /*3b70*/  UMOV UR33, 0x40004040 ;  /* 0x4000404000217882 */ /* 0x000fe40000000000 */
[----:B-1----:R-:W-:Y:S01]  /*3b80*/  @P0 SHF.L.U32 R0, R8, 0x1f, RZ ;  /* 0x0000001f08000819 */ /* 0x002fe200000006ff */
[----:B------:R-:W-:Y:S02]  /*3b90*/  UIADD3 UR34, UPT, UPT, UR6, 0x2, URZ ;  /* 0x0000000206227890 */ /* 0x000fe4000fffe0ff */
[----:B------:R-:W-:Y:S01]  /*3ba0*/  UIADD3 UR30, UPT, UPT, UR6, 0x4, URZ ;  /* 0x00000004061e7890 */ /* 0x000fe2000fffe0ff */
[----:B------:R2:W3:Y:S01]  /*3bb0*/  @P0 SYNCS.PHASECHK.TRANS64.TRYWAIT P2, [UR4], R0 ;  /* 0x00000000ff0005a7 */ /* 0x0004e20008041104 */
[----:B------:R-:W-:Y:S02]  /*3bc0*/  ULEA UR4, UR5, UR43, 0xa ;  /* 0x0000002b05047291 */ /* 0x000fe4000f8e50ff */
[----:B------:R-:W-:Y:S02]  /*3bd0*/  UIADD3 UR26, UPT, UPT, UR6, 0x6, URZ ;  /* 0x00000006061a7890 */ /* 0x000fe4000fffe0ff */
        /* <DEDUP_REMOVED lines=10> */
[----:B------:R-:W-:Y:S01]  /*3c80*/  UIADD3 UR8, UPT, UPT, UR4, 0x206, URZ ;  /* 0x0000020604087890 */ /* 0x000fe2000fffe0ff */
[----:B------:R-:W-:Y:S01]  /*3c90*/  UMOV UR5, 0x40004040 ;  /* 0x4000404000057882 */ /* 0x000fe20000000000 */
[----:B------:R-:W-:Y:S01]  /*3ca0*/  UMOV UR31, 0x40004040 ;  /* 0x40004040001f7882 */ /* 0x000fe20000000000 */
[----:B------:R1:W-:Y:S01]  /*3cb0*/  UTCHMMA gdesc[UR4], gdesc[UR6], tmem[UR36], tmem[UR62], idesc[UR63], UP2 ;  /* 0x00ff3e06040075ea */ /* 0x0003e20009000024 */
[----:B------:R-:W-:Y:S01]  /*3cc0*/  UPLOP3.LUT UP2, UPT, UPT, UPT, UPT, 0x80, 0x8 ;  /* 0x000000000008789c */ /* 0x000fe20003f4f070 */
[----:B------:R2:W-:Y:S01]  /*3cd0*/  UTCHMMA gdesc[UR32], gdesc[UR34], tmem[UR36], tmem[UR60], idesc[UR61], UPT ;  /* 0x00ff3c22200075ea */ /* 0x0005e2000b800024 */
[----:B------:R-:W-:Y:S01]  /*3ce0*/  UMOV UR29, 0x40004040 ;  /* 0x40004040001d7882 */ /* 0x000fe20000000000 */
[----:B------:R-:W-:Y:S01]  /*3cf0*/  UMOV UR27, 0x40004040 ;  /* 0x40004040001b7882 */ /* 0x000fe20000000000 */
        /* <DEDUP_REMOVED lines=12> */
[----:B------:R-:W-:Y:S01]  /*3dc0*/  UMOV UR9, 0x40004040 ;  /* 0x4000404000097882 */ /* 0x000fe20000000000 */
[----:B------:R2:W-:Y:S01]  /*3dd0*/  UTCHMMA gdesc[UR12], gdesc[UR14], tmem[UR36], tmem[UR50], idesc[UR51], UPT ;  /* 0x00ff320e0c0075ea */ /* 0x0005e2000b800024 */
[----:B------:R2:W-:Y:S01]  /*3de0*/  UTCHMMA gdesc[UR8], gdesc[UR10], tmem[UR36], tmem[UR48], idesc[UR49], UPT ;  /* 0x00ff300a080075ea */ /* 0x0005e2000b800024 */
[----:B------:R2:W-:Y:S01]  /*3df0*/  UTCBAR.MULTICAST [UR40], URZ, UR42 ;  /* 0x000000ff280073e9 */ /* 0x0005e2000800082a */
[----:B-1----:R-:W-:Y:S01]  /*3e00*/  UMOV UR5, UR39 ;  /* 0x0000002700057c82 */ /* 0x002fe20008000000 */
[----:B------:R-:W-:Y:S05]  /*3e10*/  BRA.U UP3, `(.L_x_69) ;  /* 0xfffffffd03007547 */ /* 0x000fea000b83ffff */
.L_x_66:
[----:B------:R-:W-:Y:S01]  /*3e20*/  UIADD3 UR4, UPT, UPT, UR45, 0x1, URZ ;  /* 0x000000012d047890 */ /* 0x000fe2000fffe0ff */
[C---:B------:R-:W-:Y:S01]  /*3e30*/  ISETP.NE.AND P0, PT, R10.reuse, 0x2, PT ;  /* 0x000000020a00780c */ /* 0x040fe20003f05270 */
[----:B------:R-:W-:Y:S02]  /*3e40*/  UIADD3 UR5, UPT, UPT, UR46, 0xa0, URZ ;  /* 0x000000a02e057890 */ /* 0x000fe4000fffe0ff */
[----:B------:R-:W-:Y:S01]  /*3e50*/  UISETP.NE.AND UP0, UPT, UR4, 0x4, UPT ;  /* 0x000000040400788c */ /* 0x000fe2000bf05270 */
[----:B-12---:R-:W-:Y:S02]  /*3e60*/  SEL R0, RZ, 0x1, P0 ;  /* 0x00000001ff007807 */ /* 0x006fe40000000000 */
[----:B------:R-:W-:Y:S01]  /*3e70*/  SEL R10, R10, RZ, P0 ;  /* 0x000000ff0a0a7207 */ /* 0x000fe20000000000 */
[----:B------:R-:W-:Y:S01]  /*3e80*/  USEL UR6, URZ, 0x1, UP0 ;  /* 0x00000001ff067887 */ /* 0x000fe20008000000 */
[----:B------:R-:W-:Y:S01]  /*3e90*/  LOP3.LUT R9, R9, R0, RZ, 0x3c, !PT ;  /* 0x0000000009097212 */ /* 0x000fe200078e3cff */
[----:B------:R-:W-:Y:S01]  /*3ea0*/  USEL UR45, UR4, URZ, UP0 ;  /* 0x000000ff042d7287 */ /* 0x000fe20008000000 */
[----:B------:R1:W-:Y:S03]  /*3eb0*/  UTCBAR [UR5], URZ ;  /* 0x000000ff050073e9 */ /* 0x0003e600080000ff */
[----:B------:R-:W-:Y:S01]  /*3ec0*/  LOP3.LUT R11, R11, UR6, RZ, 0x3c, !PT ;  /* 0x000000060b0b7c12 */ /* 0x000fe2000f8e3cff */
[----:B------:R-:W-:Y:S07]  /*3ed0*/  @P1 BRA `(.L_x_70) ;  /* 0xfffffff800381947 */ /* 0x000fee000383ffff */
[----:B------:R-:W2:Y:S01]  /*3ee0*/  S2UR UR8, SR_CgaCtaId ;  /* 0x00000000000879c3 */ /* 0x000ea20000008800 */
[----:B------:R-:W-:Y:S01]  /*3ef0*/  ELECT P0, URZ, PT ;  /* 0x0000000000ff782f */ /* 0x000fe20003800000 */
[----:B------:R-:W-:Y:S01]  /*3f00*/  IMAD.MOV.U32 R0, RZ, RZ, 0x1 ;  /* 0x00000001ff007424 */ /* 0x000fe200078e00ff */
[----:B------:R-:W-:Y:S01]  /*3f10*/  UIADD3 UR41, UPT, UPT, UR41, 0xc0, URZ ;  /* 0x000000c029297890 */ /* 0x000fe2000fffe0ff */
[----:B------:R-:W-:Y:S01]  /*3f20*/  SHF.L.U32 R2, R11, 0x1f, RZ ;  /* 0x0000001f0b027819 */ /* 0x000fe200000006ff */
[----:B------:R-:W-:-:S03]  /*3f30*/  UMOV UR4, 0x40 ;  /* 0x0000004000047882 */ /* 0x000fc60000000000 */
[----:B------:R-:W-:Y:S01]  /*3f40*/  UVIRTCOUNT.DEALLOC.SMPOOL 0x80 ;  /* 0x000000800000784c */ /* 0x000fe20000000000 */
[----:B--2---:R-:W-:Y:S02]  /*3f50*/  ULEA UR8, UR8, UR4, 0x18 ;  /* 0x0000000408087291 */ /* 0x004fe4000f8ec0ff */
[----:B------:R-:W-:-:S07]  /*3f60*/  ULEA UR4, UR45, UR41, 0x3 ;  /* 0x000000292d047291 */ /* 0x000fce000f8e18ff */
[----:B------:R2:W-:Y:S02]  /*3f70*/  @P0 STS.U8 [UR8+0x1c], R0 ;  /* 0x00001c00ff000988 */ /* 0x0005e40008000008 */
[----:B------:R-:W4:Y:S02]  /*3f80*/  SYNCS.PHASECHK.TRANS64.TRYWAIT P0, [UR4], R2 ;  /* 0x00000002ff0075a7 */ /* 0x000f240008001104 */
[----:B--2-4-:R-:W-:Y:S05]  /*3f90*/  @!P0 BRA `(.L_x_71) ;  /* 0x0000003c00fc8947 */ /* 0x014fea0003800000 */
.L_x_146:
[----:B------:R-:W-:-:S04]  /*3fa0*/  UIADD3 UR4, UPT, UPT, UR45, 0x1, URZ ;  /* 0x000000012d047890 */ /* 0x000fc8000fffe0ff */
[----:B------:R-:W-:-:S04]  /*3fb0*/  UISETP.NE.AND UP0, UPT, UR4, 0x4, UPT ;  /* 0x000000040400788c */ /* 0x000fc8000bf05270 */
[----:B------:R-:W-:Y:S02]  /*3fc0*/  USEL UR6, URZ, 0x1, UP0 ;  /* 0x00000001ff067887 */ /* 0x000fe40008000000 */
[----:B------:R-:W-:-:S04]  /*3fd0*/  USEL UR4, UR4, URZ, UP0 ;  /* 0x000000ff04047287 */ /* 0x000fc80008000000 */
[----:B-1----:R-:W-:Y:S01]  /*3fe0*/  ULEA UR5, UR4, UR41, 0x3 ;  /* 0x0000002904057291 */ /* 0x002fe2000f8e18ff */
[----:B--2---:R-:W-:-:S04]  /*3ff0*/  LOP3.LUT R2, R11, UR6, RZ, 0x3c, !PT ;  /* 0x000000060b027c12 */ /* 0x004fc8000f8e3cff */
[----:B------:R-:W-:-:S04]  /*4000*/  SHF.L.U32 R3, R2, 0x1f, RZ ;  /* 0x0000001f02037819 */ /* 0x000fc800000006ff */
[----:B------:R-:W1:Y:S02]  /*4010*/  SYNCS.PHASECHK.TRANS64.TRYWAIT P0, [UR5], R3 ;  /* 0x00000003ff0075a7 */ /* 0x000e640008001105 */
[----:B-1----:R-:W-:Y:S05]  /*4020*/  @!P0 BRA `(.L_x_72) ;  /* 0x0000003c00f08947 */ /* 0x002fea0003800000 */
.L_x_148:
        /* <DEDUP_REMOVED lines=9> */
.L_x_150:
[----:B------:R-:W-:-:S04]  /*40c0*/  UIADD3 UR4, UPT, UPT, UR4, 0x1, URZ ;  /* 0x0000000104047890 */ /* 0x000fc8000fffe0ff */
[----:B------:R-:W-:-:S04]  /*40d0*/  UISETP.NE.AND UP0, UPT, UR4, 0x4, UPT ;  /* 0x000000040400788c */ /* 0x000fc8000bf05270 */
[----:B------:R-:W-:Y:S02]  /*40e0*/  USEL UR5, URZ, 0x1, UP0 ;  /* 0x00000001ff057887 */ /* 0x000fe40008000000 */
[----:B------:R-:W-:-:S04]  /*40f0*/  USEL UR4, UR4, URZ, UP0 ;  /* 0x000000ff04047287 */ /* 0x000fc80008000000 */
[----:B------:R-:W-:Y:S01]  /*4100*/  ULEA UR4, UR4, UR41, 0x3 ;  /* 0x0000002904047291 */ /* 0x000fe2000f8e18ff */
[----:B------:R-:W-:-:S04]  /*4110*/  LOP3.LUT R2, R2, UR5, RZ, 0x3c, !PT ;  /* 0x0000000502027c12 */ /* 0x000fc8000f8e3cff */
[----:B------:R-:W-:-:S04]  /*4120*/  SHF.L.U32 R2, R2, 0x1f, RZ ;  /* 0x0000001f02027819 */ /* 0x000fc800000006ff */
[----:B------:R-:W2:Y:S02]  /*4130*/  SYNCS.PHASECHK.TRANS64.TRYWAIT P0, [UR4], R2 ;  /* 0x00000002ff0075a7 */ /* 0x000ea40008001104 */
[----:B--2---:R-:W-:Y:S05]  /*4140*/  @!P0 BRA `(.L_x_74) ;  /* 0x0000003c00d88947 */ /* 0x004fea0003800000 */
.L_x_152:
[----:B------:R-:W-:Y:S01]  /*4150*/  NOP ;  /* 0x0000000000007918 */ /* 0x000fe20000000000 */
[----:B-1----:R-:W1:Y:S01]  /*4160*/  LDS R0, [UR8+0x14] ;  /* 0x00001408ff007984 */ /* 0x002e620008000800 */
[----:B------:R-:W-:Y:S01]  /*4170*/  ULOP3.LUT UR4, UR65, 0xffff, URZ, 0xc0, !UPT ;  /* 0x0000ffff41047892 */ /* 0x000fe2000f8ec0ff */
[----:B------:R-:W-:Y:S01]  /*4180*/  UMOV UR5, 0xffff ;  /* 0x0000ffff00057882 */ /* 0x000fe20000000000 */
[----:B------:R-:W-:Y:S02]  /*4190*/  UMOV UR6, 0x1 ;  /* 0x0000000100067882 */ /* 0x000fe40000000000 */
[----:B------:R-:W-:-:S04]  /*41a0*/  USHF.R.U32.HI UR4, URZ, 0x5, UR4 ;  /* 0x00000005ff047899 */ /* 0x000fc80008011604 */
[----:B------:R-:W-:Y:S02]  /*41b0*/  USHF.L.U32 UR5, UR5, UR4, URZ ;  /* 0x0000000405057299 */ /* 0x000fe400080006ff */
[----:B------:R-:W-:-:S04]  /*41c0*/  USHF.L.U32 UR4, UR6, UR4, URZ ;  /* 0x0000000406047299 */ /* 0x000fc800080006ff */
[----:B-1----:R-:W-:-:S04]  /*41d0*/  LOP3.LUT R0, R0, UR5, RZ, 0xc0, !PT ;  /* 0x0000000500007c12 */ /* 0x002fc8000f8ec0ff */
[----:B------:R-:W-:-:S13]  /*41e0*/  ISETP.NE.AND P0, PT, R0, UR5, PT ;  /* 0x0000000500007c0c */ /* 0x000fda000bf05270 */
[----:B------:R-:W-:Y:S05]  /*41f0*/  @P0 BRA `(.L_x_75) ;  /* 0x0000000000580947 */ /* 0x000fea0003800000 */
[----:B------:R-:W1:Y:S02]  /*4200*/  LDS R0, [UR8+0x18] ;  /* 0x00001808ff007984 */ /* 0x000e640008000800 */
[----:B-1----:R-:W-:-:S04]  /*4210*/  LOP3.LUT R0, R0, UR4, RZ, 0xc0, !PT ;  /* 0x0000000400007c12 */ /* 0x002fc8000f8ec0ff */
[----:B------:R-:W-:-:S13]  /*4220*/  ISETP.NE.AND P0, PT, R0, UR4, PT ;  /* 0x0000000400007c0c */ /* 0x000fda000bf05270 */
[----:B------:R-:W-:Y:S05]  /*4230*/  @P0 BRA `(.L_x_76) ;  /* 0x00000000003c0947 */ /* 0x000fea0003800000 */
[----:B------:R-:W1:Y:S01]  /*4240*/  S2R R2, SR_LANEID ;  /* 0x0000000000027919 */ /* 0x000e620000000000 */
[----:B------:R-:W-:-:S06]  /*4250*/  ULOP3.LUT UR5, URZ, UR5, URZ, 0x33, !UPT ;  /* 0x00000005ff057292 */ /* 0x000fcc000f8e33ff */
[----:B------:R-:W-:-:S04]  /*4260*/  IMAD.U32 R0, RZ, RZ, UR5 ;  /* 0x00000005ff007e24 */ /* 0x000fc8000f8e00ff */
[----:B------:R2:W4:Y:S02]  /*4270*/  REDUX UR7, R0 ;  /* 0x00000000000773c4 */ /* 0x0005240000000000 */
[----:B------:R1:W-:Y:S01]  /*4280*/  UTCATOMSWS.AND URZ, UR5 ;  /* 0x0000000500ff79e3 */ /* 0x0003e20008000000 */
[----:B--2---:R-:W-:Y:S01]  /*4290*/  LOP3.LUT R0, RZ, UR4, RZ, 0x33, !PT ;  /* 0x00000004ff007c12 */ /* 0x004fe2000f8e33ff */
[----:B------:R-:W-:Y:S02]  /*42a0*/  VOTEU.ANY UR4, UPT, PT ;  /* 0x0000000000047886 */ /* 0x000fe400038e0100 */
[----:B------:R-:W-:Y:S02]  /*42b0*/  UFLO.U32 UR4, UR4 ;  /* 0x00000004000472bd */ /* 0x000fe400080e0000 */
[----:B------:R-:W2:Y:S04]  /*42c0*/  REDUX UR6, R0 ;  /* 0x00000000000673c4 */ /* 0x000ea80000000000 */
[----:B-1----:R-:W-:-:S02]  /*42d0*/  ISETP.EQ.U32.AND P0, PT, R2, UR4, PT ;  /* 0x0000000402007c0c */ /* 0x002fc4000bf02070 */
[----:B----4-:R-:W-:-:S11]  /*42e0*/  MOV R2, UR7 ;  /* 0x0000000700027c02 */ /* 0x010fd60008000f00 */
[----:B------:R1:W-:Y:S01]  /*42f0*/  @P0 ATOMS.AND RZ, [UR8+0x14], R2 ;  /* 0x00001402ffff098c */ /* 0x0003e2000a800008 */
[----:B--2---:R-:W-:-:S05]  /*4300*/  IMAD.U32 R0, RZ, RZ, UR6 ;  /* 0x00000006ff007e24 */ /* 0x004fca000f8e00ff */
[----:B------:R1:W-:Y:S01]  /*4310*/  @P0 ATOMS.AND RZ, [UR8+0x18], R0 ;  /* 0x00001800ffff098c */ /* 0x0003e2000a800008 */
[----:B------:R-:W-:Y:S05]  /*4320*/  BRA `(.L_x_77) ;  /* 0x0000000000147947 */ /* 0x000fea0003800000 */
.L_x_76:
[----:B------:R-:W-:Y:S02]  /*4330*/  MOV R2, 0x4350 ;  /* 0x0000435000027802 */ /* 0x000fe40000000f00 */
[----:B---3-5:R-:W-:Y:S05]  /*4340*/  CALL.REL.NOINC `($__internal_0_$__cuda_sm10x_tcgen05_guardrail_trap_col_being_dealloced_not_returned_by_alloc) ;  /* 0x00000040004c7944 */ /* 0x028fea0003c00000 */
[----:B------:R-:W-:Y:S05]  /*4350*/  BRA `(.L_x_77) ;  /* 0x0000000000087947 */ /* 0x000fea0003800000 */
.L_x_75:
[----:B------:R-:W-:Y:S02]  /*4360*/  MOV R2, 0x4380 ;  /* 0x0000438000027802 */ /* 0x000fe40000000f00 */
[----:B---3-5:R-:W-:Y:S05]  /*4370*/  CALL.REL.NOINC `($__internal_2_$__cuda_sm10x_tcgen05_guardrail_trap_unallocated_columns_being_dealloced) ;  /* 0x0000004000587944 */ /* 0x028fea0003c00000 */
.L_x_77:
[----:B------:R-:W-:Y:S01]  /*4380*/  NOP ;  /* 0x0000000000007918 */ /* 0x000fe20000000000 */
[----:B------:R-:W-:Y:S05]  /*4390*/  EXIT ;  /* 0x000000000000794d */ /* 0x000fea0003800000 */
.L_x_59:
[----:B------:R-:W-:-:S09]  /*43a0*/  UISETP.NE.OR UP0, UPT, UR22, 0x3, !UP3 ;  /* 0x000000031600788c */ /* 0x000fd2000df05670 */
[----:B------:R-:W-:Y:S05]  /*43b0*/  BRA.U UP0, `(.L_x_78) ;  /* 0x0000000d00f07547 */ /* 0x000fea000b800000 */
[----:B------:R-:W2:Y:S01]  /*43c0*/  LDCU UR33, c[0x0][0x370] ;  /* 0x00006e00ff2177ac */ /* 0x000ea20008000800 */
[----:B------:R-:W3:Y:S01]  /*43d0*/  LDC.64 R16, c[0x0][0x348] ;  /* 0x0000d200ff107b82 */ /* 0x000ee20000000a00 */
[----:B------:R-:W-:Y:S02]  /*43e0*/  HFMA2 R13, -RZ, RZ, 0, 0 ;  /* 0x00000000ff0d7431 */ /* 0x000fe400000001ff */
[----:B------:R-:W-:Y:S01]  /*43f0*/  IMAD.MOV.U32 R15, RZ, RZ, 0x1 ;  /* 0x00000001ff0f7424 */ /* 0x000fe200078e00ff */
[----:B------:R-:W2:Y:S01]  /*4400*/  LDCU.128 UR28, c[0x0][0xb10] ;  /* 0x00016200ff1c77ac */ /* 0x000ea20008000c00 */
[----:B------:R-:W-:Y:S01]  /*4410*/  IMAD.MOV.U32 R14, RZ, RZ, RZ ;  /* 0x000000ffff0e7224 */ /* 0x000fe200078e00ff */
[----:B------:R-:W-:Y:S01]  /*4420*/  MOV R7, 0x1000 ;  /* 0x0000100000077802 */ /* 0x000fe20000000f00 */
[----:B------:R-:W4:Y:S01]  /*4430*/  LDCU UR32, c[0x0][0x374] ;  /* 0x00006e80ff2077ac */ /* 0x000f220008000800 */
[----:B------:R-:W1:Y:S01]  /*4440*/  LDC.64 R2, c[0x0][0x888] ;  /* 0x00022200ff027b82 */ /* 0x000e620000000a00 */
[----:B------:R-:W4:Y:S01]  /*4450*/  LDCU UR15, c[0x0][0xb0c] ;  /* 0x00016180ff0f77ac */ /* 0x000f220008000800 */
[----:B------:R-:W4:Y:S06]  /*4460*/  LDCU UR38, c[0x0][0xb20] ;  /* 0x00016400ff2677ac */ /* 0x000f2c0008000800 */
[----:B------:R-:W1:Y:S01]  /*4470*/  LDC.64 R4, c[0x0][0x890] ;  /* 0x00022400ff047b82 */ /* 0x000e620000000a00 */
[----:B------:R-:W3:Y:S01]  /*4480*/  LDCU UR4, c[0x0][0xb30] ;  /* 0x00016600ff0477ac */ /* 0x000ee20008000800 */
[----:B--2---:R-:W-:-:S02]  /*4490*/  UIMAD.WIDE.U32 UR6, UR33, UR28, URZ ;  /* 0x0000001c210672a5 */ /* 0x004fc4000f8e00ff */
[----:B----4-:R-:W-:Y:S01]  /*44a0*/  UIMAD.WIDE.U32 UR8, UR32, UR31, URZ ;  /* 0x0000001f200872a5 */ /* 0x010fe2000f8e00ff */
[----:B------:R-:W-:Y:S01]  /*44b0*/  UMOV UR24, 0x400 ;  /* 0x0000040000187882 */ /* 0x000fe20000000000 */
[----:B------:R-:W-:-:S03]  /*44c0*/  UPLOP3.LUT UP3, UPT, UPT, UPT, UPT, 0x40, 0x4 ;  /* 0x000000000004789c */ /* 0x000fc60003f6e870 */
[----:B------:R-:W-:Y:S01]  /*44d0*/  UMOV UR6, UR7 ;  /* 0x0000000700067c82 */ /* 0x000fe20008000000 */
[----:B------:R-:W-:Y:S01]  /*44e0*/  UISETP.GE.AND UP0, UPT, UR42, 0x1, UPT ;  /* 0x000000012a00788c */ /* 0x000fe2000bf06270 */
[----:B------:R-:W-:Y:S01]  /*44f0*/  UMOV UR34, UR9 ;  /* 0x0000000900227c82 */ /* 0x000fe20008000000 */
[----:B------:R-:W-:Y:S01]  /*4500*/  UISETP.NE.AND UP4, UPT, UR42, 0x1, UPT ;  /* 0x000000012a00788c */ /* 0x000fe2000bf85270 */
[----:B------:R-:W2:Y:S01]  /*4510*/  LDCU.64 UR16, c[0x0][0xb28] ;  /* 0x00016500ff1077ac */ /* 0x000ea20008000a00 */
[----:B------:R-:W-:Y:S02]  /*4520*/  ULEA UR24, UR54, UR24, 0x18 ;  /* 0x0000001836187291 */ /* 0x000fe4000f8ec0ff */
[----:B------:R-:W-:Y:S02]  /*4530*/  UISETP.NE.AND UP6, UPT, UR15, 0x1, UPT ;  /* 0x000000010f00788c */ /* 0x000fe4000bfc5270 */
[----:B------:R-:W-:Y:S02]  /*4540*/  UISETP.NE.AND UP5, UPT, UR30, 0x1, UPT ;  /* 0x000000011e00788c */ /* 0x000fe4000bfa5270 */
[----:B------:R-:W-:-:S02]  /*4550*/  USHF.R.U32.HI UR35, URZ, UR29, UR6 ;  /* 0x0000001dff237299 */ /* 0x000fc40008011606 */
[----:B------:R-:W-:Y:S02]  /*4560*/  USHF.R.U32.HI UR34, URZ, UR38, UR34 ;  /* 0x00000026ff227299 */ /* 0x000fe40008011622 */
[----:B---3--:R-:W-:Y:S01]  /*4570*/  UISETP.NE.AND UP2, UPT, UR4, 0x1, UPT ;  /* 0x000000010400788c */ /* 0x008fe2000bf45270 */
[----:B------:R-:W-:-:S10]  /*4580*/  UMOV UR12, URZ ;  /* 0x000000ff000c7c82 */ /* 0x000fd40008000000 */
.L_x_87:
[C---:B------:R-:W-:Y:S02]  /*4590*/  LEA R12, R14.reuse, UR24, 0x3 ;  /* 0x000000180e0c7c11 */ /* 0x040fe4000f8e18ff */
[----:B------:R-:W-:Y:S02]  /*45a0*/  SHF.L.U32 R0, R13, 0x1f, RZ ;  /* 0x0000001f0d007819 */ /* 0x000fe400000006ff */
[----:B------:R-:W-:Y:S02]  /*45b0*/  LEA R8, R14, UR24, 0x4 ;  /* 0x000000180e087c11 */ /* 0x000fe4000f8e20ff */
[----:B---3--:R-:W3:Y:S02]  /*45c0*/  SYNCS.PHASECHK.TRANS64.TRYWAIT P0, [R12+URZ+0x80], R0 ;  /* 0x000080000c0075a7 */ /* 0x008ee400080011ff */
[----:B---3--:R-:W-:Y:S05]  /*45d0*/  @!P0 BRA `(.L_x_79) ;  /* 0x0000003800cc8947 */ /* 0x008fea0003800000 */
.L_x_153:
        /* <DEDUP_REMOVED lines=8> */
[----:B----4-:R-:W-:Y:S11]  /*4660*/  LOP3.LUT P0, RZ, R10, 0x1, RZ, 0xc0, !PT ;  /* 0x000000010aff7812 */ /* 0x010ff6000780c0ff */
[----:B------:R-:W-:Y:S02]  /*4670*/  @!UPT UIADD3 URZ, UPT, UPT, URZ, URZ, URZ ;  /* 0x000000fffffff290 */ /* 0x000fe4000fffe0ff */
[----:B-1----:R-:W-:Y:S01]  /*4680*/  VOTEU.ANY UP1, P0 ;  /* 0x0000000000ff7886 */ /* 0x002fe20000020100 */
[----:B------:R-:W-:Y:S11]  /*4690*/  PLOP3.LUT P0, PT, PT, PT, UP1, 0x80, 0x8 ;  /* 0x000000000008781c */ /* 0x000ff60003f0f018 */
[----:B------:R-:W-:Y:S02]  /*46a0*/  @!UPT UIADD3 URZ, UPT, UPT, URZ, URZ, URZ ;  /* 0x000000fffffff290 */ /* 0x000fe4000fffe0ff */
[----:B---3--:R-:W-:Y:S02]  /*46b0*/  @P0 SHF.R.U32.HI R0, RZ, 0x10, R9 ;  /* 0x00000010ff000819 */ /* 0x008fe40000011609 */
[----:B------:R-:W-:Y:S02]  /*46c0*/  @P0 MOV R6, R8 ;  /* 0x0000000800060202 */ /* 0x000fe40000000f00 */
[----:B------:R-:W-:Y:S01]  /*46d0*/  @P0 R2UR UR4, R0 ;  /* 0x00000000000402ca */ /* 0x000fe200000e0000 */
[----:B------:R-:W-:Y:S01]  /*46e0*/  VIADD R0, R12, 0x90 ;  /* 0x000000900c007836 */ /* 0x000fe20000000000 */
[----:B------:R-:W-:Y:S02]  /*46f0*/  @P0 LOP3.LUT R8, R9, 0xffff, RZ, 0xc0, !PT ;  /* 0x0000ffff09080812 */ /* 0x000fe400078ec0ff */
[----:B------:R-:W-:Y:S02]  /*4700*/  @P0 R2UR UR6, R6 ;  /* 0x00000000060602ca */ /* 0x000fe400000e0000 */
[----:B------:R-:W-:Y:S02]  /*4710*/  PRMT R0, RZ, 0x654, R0 ;  /* 0x00000654ff007816 */ /* 0x000fe40000000000 */
[----:B------:R-:W-:Y:S02]  /*4720*/  @P0 R2UR UR5, R8 ;  /* 0x00000000080502ca */ /* 0x000fe400000e0000 */
[----:B------:R1:W-:Y:S03]  /*4730*/  SYNCS.ARRIVE.TRANS64.RED.A1T0 RZ, [R0+URZ], RZ ;  /* 0x000000ff00ff79a7 */ /* 0x0003e600081004ff */
[----:B------:R-:W-:Y:S04]  /*4740*/  @UP1 UMOV UR27, UR4 ;  /* 0x00000004001b1c82 */ /* 0x000fe80008000000 */
[----:B------:R-:W-:Y:S04]  /*4750*/  @UP1 UMOV UR14, UR6 ;  /* 0x00000006000e1c82 */ /* 0x000fe80008000000 */
[----:B------:R-:W-:Y:S01]  /*4760*/  @UP1 UMOV UR13, UR5 ;  /* 0x00000005000d1c82 */ /* 0x000fe20008000000 */
[----:B------:R-:W-:Y:S05]  /*4770*/  BRA.U !UP0, `(.L_x_80) ;  /* 0x0000000108a47547 */ /* 0x000fea000b800000 */
[----:B------:R-:W-:Y:S02]  /*4780*/  UIMAD.WIDE.U32 UR8, UR13, UR31, URZ ;  /* 0x0000001f0d0872a5 */ /* 0x000fe4000f8e00ff */
[----:B------:R-:W-:Y:S02]  /*4790*/  UIMAD.WIDE.U32 UR10, UR14, UR28, URZ ;  /* 0x0000001c0e0a72a5 */ /* 0x000fe4000f8e00ff */
[----:B------:R-:W-:Y:S02]  /*47a0*/  USEL UR4, UR32, UR34, !UP5 ;  /* 0x0000002220047287 */ /* 0x000fe4000e800000 */
[----:B------:R-:W-:Y:S02]  /*47b0*/  USEL UR7, UR33, UR35, !UP6 ;  /* 0x0000002321077287 */ /* 0x000fe4000f000000 */
[----:B--2---:R-:W-:Y:S02]  /*47c0*/  UIMAD.WIDE.U32 UR18, UR4, UR16, URZ ;  /* 0x00000010041272a5 */ /* 0x004fe4000f8e00ff */
[----:B------:R-:W-:Y:S01]  /*47d0*/  UIMAD.WIDE.U32 UR20, UR7, UR16, URZ ;  /* 0x00000010071472a5 */ /* 0x000fe2000f8e00ff */
[----:B------:R-:W-:Y:S02]  /*47e0*/  UMOV UR5, UR9 ;  /* 0x0000000900057c82 */ /* 0x000fe40008000000 */
[----:B------:R-:W-:Y:S03]  /*47f0*/  USHF.R.U32.HI UR6, URZ, UR38, UR5 ;  /* 0x00000026ff067299 */ /* 0x000fe60008011605 */
[----:B------:R-:W-:Y:S01]  /*4800*/  UMOV UR5, UR11 ;  /* 0x0000000b00057c82 */ /* 0x000fe20008000000 */
[----:B------:R-:W-:Y:S02]  /*4810*/  USEL UR6, UR13, UR6, !UP5 ;  /* 0x000000060d067287 */ /* 0x000fe4000e800000 */
[----:B------:R-:W-:Y:S02]  /*4820*/  USHF.R.U32.HI UR8, URZ, UR29, UR5 ;  /* 0x0000001dff087299 */ /* 0x000fe40008011605 */
[----:B------:R-:W-:Y:S01]  /*4830*/  UIMAD.WIDE.U32 UR10, UR6, UR16, URZ ;  /* 0x00000010060a72a5 */ /* 0x000fe2000f8e00ff */
[----:B------:R-:W-:Y:S02]  /*4840*/  UMOV UR5, UR19 ;  /* 0x0000001300057c82 */ /* 0x000fe40008000000 */
[----:B------:R-:W-:Y:S03]  /*4850*/  @UP4 USHF.R.U32.HI UR4, URZ, UR17, UR5 ;  /* 0x00000011ff044299 */ /* 0x000fe60008011605 */
[----:B------:R-:W-:Y:S01]  /*4860*/  UMOV UR5, UR21 ;  /* 0x0000001500057c82 */ /* 0x000fe20008000000 */
[----:B------:R-:W-:Y:S02]  /*4870*/  UIMAD UR4, UR42, UR4, URZ ;  /* 0x000000042a0472a4 */ /* 0x000fe4000f8e02ff */
[----:B------:R-:W-:Y:S02]  /*4880*/  @UP4 USHF.R.U32.HI UR7, URZ, UR17, UR5 ;  /* 0x00000011ff074299 */ /* 0x000fe40008011605 */
[----:B------:R-:W-:Y:S02]  /*4890*/  USEL UR5, UR14, UR8, !UP6 ;  /* 0x000000080e057287 */ /* 0x000fe4000f000000 */
[----:B------:R-:W-:Y:S02]  /*48a0*/  UIMAD UR8, UR42, UR7, URZ ;  /* 0x000000072a0872a4 */ /* 0x000fe4000f8e02ff */
[----:B------:R-:W-:Y:S03]  /*48b0*/  UISETP.GE.AND UP0, UPT, UR6, UR4, UPT ;  /* 0x000000040600728c */ /* 0x000fe6000bf06270 */
[----:B------:R-:W-:Y:S01]  /*48c0*/  UMOV UR4, UR11 ;  /* 0x0000000b00047c82 */ /* 0x000fe20008000000 */
[----:B------:R-:W-:Y:S02]  /*48d0*/  UISETP.GE.OR UP0, UPT, UR5, UR8, UP0 ;  /* 0x000000080500728c */ /* 0x000fe40008706670 */
[----:B------:R-:W-:Y:S02]  /*48e0*/  USHF.R.U32.HI UR4, URZ, UR17, UR4 ;  /* 0x00000011ff047299 */ /* 0x000fe40008011604 */
[----:B------:R-:W-:Y:S02]  /*48f0*/  UIMAD.WIDE.U32 UR8, UR5, UR16, URZ ;  /* 0x00000010050872a5 */ /* 0x000fe4000f8e00ff */
[----:B------:R-:W-:Y:S04]  /*4900*/  USEL UR10, UR6, UR4, !UP4 ;  /* 0x00000004060a7287 */ /* 0x000fe8000e000000 */
[----:B------:R-:W-:Y:S01]  /*4910*/  UIADD3 UR11, UPT, UPT, -UR10, URZ, URZ ;  /* 0x000000ff0a0b7290 */ /* 0x000fe2000fffe1ff */
[----:B------:R-:W-:Y:S02]  /*4920*/  @!UP0 UMOV UR4, UR9 ;  /* 0x0000000900048c82 */ /* 0x000fe40008000000 */
[----:B------:R-:W-:Y:S02]  /*4930*/  @!UP0 USHF.R.U32.HI UR4, URZ, UR17, UR4 ;  /* 0x00000011ff048299 */ /* 0x000fe40008011604 */
[----:B------:R-:W-:Y:S02]  /*4940*/  UIMAD UR8, UR42, UR11, UR6 ;  /* 0x0000000b2a0872a4 */ /* 0x000fe4000f8e0206 */
[----:B------:R-:W-:Y:S04]  /*4950*/  @!UP0 USEL UR4, UR5, UR4, !UP4 ;  /* 0x0000000405048287 */ /* 0x000fe8000e000000 */
[----:B------:R-:W-:Y:S02]  /*4960*/  @!UP0 UIMAD UR8, UR7, UR8, UR4 ;  /* 0x00000008070882a4 */ /* 0x000fe4000f8e0204 */
[----:B------:R-:W-:Y:S02]  /*4970*/  @!UP0 UIADD3 UR9, UPT, UPT, UR10, -UR4, URZ ;  /* 0x800000040a098290 */ /* 0x000fe4000fffe0ff */
[----:B------:R-:W-:Y:S02]  /*4980*/  UIADD3 UR4, UPT, UPT, -UR5, URZ, URZ ;  /* 0x000000ff05047290 */ /* 0x000fe4000fffe1ff */
[----:B------:R-:W-:Y:S02]  /*4990*/  UIADD3 UR7, UPT, UPT, -UR6, URZ, URZ ;  /* 0x000000ff06077290 */ /* 0x000fe4000fffe1ff */
[----:B------:R-:W-:Y:S02]  /*49a0*/  @!UP0 UIMAD UR6, UR9, UR42, UR5 ;  /* 0x0000002a090682a4 */ /* 0x000fe4000f8e0205 */
[----:B------:R-:W-:Y:S02]  /*49b0*/  UIMAD UR14, UR15, UR4, UR14 ;  /* 0x000000040f0e72a4 */ /* 0x000fe4000f8e020e */
[----:B------:R-:W-:Y:S01]  /*49c0*/  UIMAD UR13, UR30, UR7, UR13 ;  /* 0x000000071e0d72a4 */ /* 0x000fe2000f8e020d */
[----:B------:R-:W-:Y:S02]  /*49d0*/  @!UP0 UMOV UR5, UR8 ;  /* 0x0000000800058c82 */ /* 0x000fe40008000000 */
[----:B------:R-:W-:Y:S02]  /*49e0*/  UIMAD UR14, UR5, UR15, UR14 ;  /* 0x0000000f050e72a4 */ /* 0x000fe4000f8e020e */
[----:B------:R-:W-:Y:S11]  /*49f0*/  UIMAD UR13, UR6, UR30, UR13 ;  /* 0x0000001e060d72a4 */ /* 0x000ff6000f8e020d */
[----:B------:R-:W-:Y:S01]  /*4a00*/  @!UPT UIADD3 URZ, UPT, UPT, URZ, URZ, URZ ;  /* 0x000000fffffff290 */ /* 0x000fe2000fffe0ff */
.L_x_80:
[----:B------:R-:W3:Y:S01]  /*4a10*/  @!UP2 LDCU.128 UR20, c[0x0][0xb10] ;  /* 0x00016200ff14a7ac */ /* 0x000ee20008000c00 */
[C---:B------:R-:W-:Y:S02]  /*4a20*/  ISETP.NE.U32.AND P1, PT, R4.reuse, RZ, PT ;  /* 0x000000ff0400720c */ /* 0x040fe40003f25070 */
[----:B------:R-:W-:Y:S02]  /*4a30*/  ISETP.NE.U32.AND P0, PT, R4, RZ, PT ;  /* 0x000000ff0400720c */ /* 0x000fe40003f05070 */
[C---:B------:R-:W-:Y:S02]  /*4a40*/  ISETP.NE.AND.EX P1, PT, R5.reuse, RZ, PT, P1 ;  /* 0x000000ff0500720c */ /* 0x040fe40003f25310 */
[----:B------:R-:W-:Y:S01]  /*4a50*/  ISETP.NE.AND.EX P0, PT, R5, RZ, PT, P0 ;  /* 0x000000ff0500720c */ /* 0x000fe20003f05300 */
[----:B------:R-:W4:Y:S01]  /*4a60*/  @!UP2 LDCU UR5, c[0x0][0xb0c] ;  /* 0x00016180ff05a7ac */ /* 0x000f220008000800 */
[----:B------:R-:W-:Y:S02]  /*4a70*/  USHF.L.U32 UR11, UR25, 0x6, URZ ;  /* 0x00000006190b7899 */ /* 0x000fe400080006ff */
[----:B------:R-:W-:Y:S02]  /*4a80*/  USHF.L.U32 UR10, UR26, 0x6, URZ ;  /* 0x000000061a0a7899 */ /* 0x000fe400080006ff */
[----:B---3--:R-:W-:Y:S07]  /*4a90*/  UIMAD.WIDE.U32 UR6, UR14, UR20, URZ ;  /* 0x000000140e0672a5 */ /* 0x008fee000f8e00ff */
[----:B------:R-:W-:Y:S01]  /*4aa0*/  @!UP2 UMOV UR4, UR7 ;  /* 0x000000070004ac82 */ /* 0x000fe20008000000 */
[----:B----4-:R-:W-:Y:S02]  /*4ab0*/  @!UP2 UISETP.NE.AND UP0, UPT, UR5, 0x1, UPT ;  /* 0x000000010500a88c */ /* 0x010fe4000bf05270 */
[----:B------:R-:W-:Y:S02]  /*4ac0*/  @!UP2 USHF.R.U32.HI UR4, URZ, UR21, UR4 ;  /* 0x00000015ff04a299 */ /* 0x000fe40008011604 */
[----:B------:R-:W-:Y:S02]  /*4ad0*/  UIMAD.WIDE.U32 UR6, UR13, UR23, URZ ;  /* 0x000000170d0672a5 */ /* 0x000fe4000f8e00ff */
[----:B------:R-:W-:Y:S02]  /*4ae0*/  @!UP2 USEL UR8, UR14, UR4, !UP0 ;  /* 0x000000040e08a287 */ /* 0x000fe4000c000000 */
[----:B------:R-:W-:Y:S03]  /*4af0*/  @!UP2 UISETP.NE.AND UP0, UPT, UR22, 0x1, UPT ;  /* 0x000000011600a88c */ /* 0x000fe6000bf05270 */
[----:B------:R-:W-:Y:S02]  /*4b00*/  @!UP2 UMOV UR6, UR7 ;  /* 0x000000070006ac82 */ /* 0x000fe40008000000 */
[----:B------:R-:W3:Y:S02]  /*4b10*/  @!UP2 LDCU UR4, c[0x0][0xb20] ;  /* 0x00016400ff04a7ac */ /* 0x000ee40008000800 */
[----:B---3--:R-:W-:Y:S04]  /*4b20*/  @!UP2 USHF.R.U32.HI UR6, URZ, UR4, UR6 ;  /* 0x00000004ff06a299 */ /* 0x008fe80008011606 */
[----:B------:R-:W-:Y:S04]  /*4b30*/  @!UP2 USEL UR6, UR13, UR6, !UP0 ;  /* 0x000000060d06a287 */ /* 0x000fe8000c000000 */
[----:B------:R-:W-:Y:S02]  /*4b40*/  @!UP2 UIADD3 UR4, UPT, UPT, -UR8, UR6, URZ ;  /* 0x000000060804a290 */ /* 0x000fe4000fffe1ff */
[----:B------:R-:W-:Y:S02]  /*4b50*/  @!UP2 UIADD3 UR6, UPT, UPT, UR8, -UR6, URZ ;  /* 0x800000060806a290 */ /* 0x000fe4000fffe0ff */
[----:B------:R-:W-:Y:S02]  /*4b60*/  @!UP2 UIMAD UR14, UR4, UR5, UR14 ;  /* 0x00000005040ea2a4 */ /* 0x000fe4000f8e020e */
[----:B------:R-:W-:Y:S01]  /*4b70*/  @!UP2 UIMAD UR13, UR6, UR22, UR13 ;  /* 0x00000016060da2a4 */ /* 0x000fe2000f8e020d */
[----:B------:R-:W-:Y:S11]  /*4b80*/  BRA.U UP3, `(.L_x_81) ;  /* 0x0000000103107547 */ /* 0x000ff6000b800000 */
[----:B------:R-:W-:Y:S04]  /*4b90*/  MOV R6, UR37 ;  /* 0x0000002500067c02 */ /* 0x000fe80008000f00 */
[----:B------:R-:W-:Y:S04]  /*4ba0*/  SHF.L.U32 R6, R6, 0x1f, RZ ;  /* 0x0000001f06067819 */ /* 0x000fe800000006ff */
[----:B------:R-:W3:Y:S02]  /*4bb0*/  SYNCS.PHASECHK.TRANS64.TRYWAIT P2, [UR24+0x78], R6 ;  /* 0x00007806ff0075a7 */ /* 0x000ee40008041118 */
[----:B---3--:R-:W-:Y:S05]  /*4bc0*/  @!P2 BRA `(.L_x_82) ;  /* 0x000000340064a947 */ /* 0x008fea0003800000 */
.L_x_81:
[----:B------:R-:W-:Y:S05]  /*4bd0*/  @!P1 BRA `(.L_x_83) ;  /* 0x0000000000309947 */ /* 0x000fea0003800000 */
[----:B------:R-:W-:Y:S01]  /*4be0*/  ISETP.NE.U32.AND P1, PT, R2, RZ, PT ;  /* 0x000000ff0200720c */ /* 0x000fe20003f25070 */
[----:B------:R-:W3:Y:S01]  /*4bf0*/  LDCU.64 UR4, c[0x0][0x358] ;  /* 0x00006b00ff0477ac */ /* 0x000ee20008000a00 */
[----:B------:R-:W-:Y:S02]  /*4c00*/  IMAD.MOV.U32 R45, RZ, RZ, 0x1 ;  /* 0x00000001ff2d7424 */ /* 0x000fe400078e00ff */
[----:B------:R-:W-:Y:S11]  /*4c10*/  ISETP.NE.AND.EX P1, PT, R3, RZ, PT, P1 ;  /* 0x000000ff0300720c */ /* 0x000ff60003f25310 */
[----:B------:R-:W-:Y:S02]  /*4c20*/  @!UPT UIADD3 URZ, UPT, UPT, URZ, URZ, URZ ;  /* 0x000000fffffff290 */ /* 0x000fe4000fffe0ff */
[----:B------:R-:W4:Y:S01]  /*4c30*/  @P1 LDC.64 R8, c[0x0][0x888] ;  /* 0x00022200ff081b82 */ /* 0x000f220000000a00 */
[----:B-1----:R-:W-:Y:S04]  /*4c40*/  @P1 IMAD R0, R4, UR36, RZ ;  /* 0x0000002404001c24 */ /* 0x002fe8000f8e02ff */
[----:B----4-:R-:W-:Y:S04]  /*4c50*/  @P1 IMAD.WIDE R8, R0, 0x4, R8 ;  /* 0x0000000400081825 */ /* 0x010fe800078e0208 */
[----:B------:R-:W-:Y:S01]  /*4c60*/  HFMA2 R0, -RZ, RZ, 0, 5.9604644775390625e-08 ;  /* 0x00000001ff007431 */ /* 0x000fe200000001ff */
[----:B---3-5:R3:W5:Y:S04]  /*4c70*/  @P1 LDG.E R26, desc[UR4][R8.64] ;  /* 0x00000004081a1981 */ /* 0x028768000c1e1900 */
[----:B------:R-:W-:Y:S01]  /*4c80*/  @!P1 PRMT R45, R0, 0x7610, R45 ;  /* 0x00007610002d9816 */ /* 0x000fe2000000002d */
[----:B---3--:R-:W4:Y:S06]  /*4c90*/  @!P1 LDC R26, c[0x0][0x880] ;  /* 0x00022000ff1a9b82 */ /* 0x008f2c0000000800 */
.L_x_83:
[----:B----45:R-:W-:Y:S01]  /*4ca0*/  @!P0 FSETP.EQ.AND P1, PT, R26, RZ, PT ;  /* 0x000000ff1a00820b */ /* 0x030fe20003f22000 */
[----:B------:R-:W-:Y:S01]  /*4cb0*/  @!UPT UIADD3 URZ, UPT, UPT, URZ, URZ, URZ ;  /* 0x000000fffffff290 */ /* 0x000fe2000fffe0ff */
[----:B------:R-:W-:Y:S11]  /*4cc0*/  @!P0 BRA `(.L_x_84) ;  /* 0x0000000000188947 */ /* 0x000ff60003800000 */
[----:B------:R-:W-:Y:S02]  /*4cd0*/  LOP3.LUT P0, RZ, R45, 0xff, RZ, 0xc0, !PT ;  /* 0x000000ff2dff7812 */ /* 0x000fe4000780c0ff */
[----:B------:R-:W-:Y:S04]  /*4ce0*/  ISETP.NE.U32.AND P1, PT, R2, RZ, PT ;  /* 0x000000ff0200720c */ /* 0x000fe80003f25070 */
[----:B------:R-:W-:Y:S04]  /*4cf0*/  ISETP.NE.AND.EX P1, PT, R3, RZ, PT, P1 ;  /* 0x000000ff0300720c */ /* 0x000fe80003f25310 */
[----:B------:R-:W-:Y:S03]  /*4d00*/  PLOP3.LUT P1, PT, P1, PT, PT, 0x8, 0x80 ;  /* 0x000000000080781c */ /* 0x000fe60000f2e170 */
[----:B------:R-:W-:Y:S11]  /*4d10*/  @P0 FSETP.EQ.AND P1, PT, R26, RZ, PT ;  /* 0x000000ff1a00020b */ /* 0x000ff60003f22000 */
[----:B------:R-:W-:Y:S02]  /*4d20*/  @!UPT UIADD3 URZ, UPT, UPT, URZ, URZ, URZ ;  /* 0x000000fffffff290 */ /* 0x000fe4000fffe0ff */
.L_x_84:
[----:B------:R-:W-:Y:S01]  /*4d30*/  ULEA UR4, UR12, UR24, 0x3 ;  /* 0x000000180c047291 */ /* 0x000fe2000f8e18ff */
[----:B------:R-:W-:Y:S02]  /*4d40*/  SHF.L.U32 R9, R15, 0x1f, RZ ;  /* 0x0000001f0f097819 */ /* 0x000fe400000006ff */
[----:B------:R-:W-:Y:S04]  /*4d50*/  ELECT P0, URZ, PT ;  /* 0x0000000000ff782f */ /* 0x000fe80003800000 */
[----:B------:R-:W-:Y:S02]  /*4d60*/  PLOP3.LUT P1, PT, P1, P0, PT, 0xf2, 0x2f ;  /* 0x00000000002f781c */ /* 0x000fe40000f21e72 */
[----:B------:R-:W3:Y:S11]  /*4d70*/  SYNCS.PHASECHK.TRANS64.TRYWAIT P2, [UR4+0x58], R9 ;  /* 0x00005809ff0075a7 */ /* 0x000ef60008041104 */
[----:B------:R-:W-:Y:S05]  /*4d80*/  @!P1 IADD3 R8, P0, PT, R16, 0x580, RZ ;  /* 0x0000058010089810 */ /* 0x000fea0007f1e0ff */
[----:B-1----:R-:W-:Y:S01]  /*4d90*/  @!P1 IMAD.X R6, RZ, RZ, R17, P0 ;  /* 0x000000ffff069224 */ /* 0x002fe200000e0611 */
[----:B---3--:R-:W-:Y:S07]  /*4da0*/  @!P2 BRA `(.L_x_85) ;  /* 0x000000340004a947 */ /* 0x008fee0003800000 */
.L_x_156:
[----:B------:R-:W-:Y:S01]  /*4db0*/  @!P1 R2UR UR7, R6 ;  /* 0x00000000060792ca */ /* 0x000fe200000e0000 */
[----:B------:R-:W-:Y:S01]  /*4dc0*/  UIADD3 UR5, UPT, UPT, UR12, 0x1, URZ ;  /* 0x000000010c057890 */ /* 0x000fe2000fffe0ff */
[----:B------:R-:W-:Y:S01]  /*4dd0*/  @!P1 R2UR UR6, R8 ;  /* 0x00000000080692ca */ /* 0x000fe200000e0000 */
[----:B------:R-:W-:Y:S01]  /*4de0*/  UIADD3 UR9, UPT, UPT, UR4, 0x40, URZ ;  /* 0x0000004004097890 */ /* 0x000fe2000fffe0ff */
[----:B------:R-:W-:Y:S01]  /*4df0*/  @!P1 IMAD.MOV.U32 R6, RZ, RZ, 0x1000 ;  /* 0x00001000ff069424 */ /* 0x000fe200078e00ff */
[----:B------:R-:W-:Y:S01]  /*4e00*/  UISETP.NE.AND UP0, UPT, UR5, 0x3, UPT ;  /* 0x000000030500788c */ /* 0x000fe2000bf05270 */
[----:B------:R-:W-:Y:S01]  /*4e10*/  VIADD R14, R14, 0x1 ;  /* 0x000000010e0e7836 */ /* 0x000fe20000000000 */
[----:B------:R-:W-:Y:S01]  /*4e20*/  UMOV UR22, 0x0 ;  /* 0x0000000000167882 */ /* 0x000fe20000000000 */
[----:B------:R-:W-:Y:S01]  /*4e30*/  UMOV UR23, 0x10000000 ;  /* 0x1000000000177882 */ /* 0x000fe20000000000 */
[----:B------:R-:W-:Y:S04]  /*4e40*/  UPRMT UR20, UR54, 0x654, UR9 ;  /* 0x0000065436147896 */ /* 0x000fe80008000009 */
[----:B-1----:R-:W-:Y:S01]  /*4e50*/  IMAD.U32 R9, RZ, RZ, UR7 ;  /* 0x00000007ff097e24 */ /* 0x002fe2000f8e00ff */
[----:B------:R-:W-:Y:S01]  /*4e60*/  USEL UR7, URZ, 0x1, UP0 ;  /* 0x00000001ff077887 */ /* 0x000fe20008000000 */
[----:B------:R-:W-:Y:S01]  /*4e70*/  IMAD.U32 R8, RZ, RZ, UR6 ;  /* 0x00000006ff087e24 */ /* 0x000fe2000f8e00ff */
[----:B------:R-:W-:Y:S02]  /*4e80*/  USEL UR6, UR5, URZ, UP0 ;  /* 0x000000ff05067287 */ /* 0x000fe40008000000 */
[----:B------:R-:W-:Y:S01]  /*4e90*/  VOTEU.ALL UP0, P1 ;  /* 0x0000000000ff7886 */ /* 0x000fe20000800000 */
[----:B------:R-:W-:Y:S02]  /*4ea0*/  @!P1 R2UR UR19, R9 ;  /* 0x00000000091392ca */ /* 0x000fe400000e0000 */
[----:B------:R-:W-:Y:S02]  /*4eb0*/  @!P1 R2UR UR18, R8 ;  /* 0x00000000081292ca */ /* 0x000fe400000e0000 */
[----:B------:R-:W-:Y:S01]  /*4ec0*/  @!UP0 ULEA UR5, UR12, UR24, 0xc ;  /* 0x000000180c058291 */ /* 0x000fe2000f8e60ff */
[----:B------:R-:W-:Y:S02]  /*4ed0*/  LOP3.LUT R15, R15, UR7, RZ, 0x3c, !PT ;  /* 0x000000070f0f7c12 */ /* 0x000fe4000f8e3cff */
[----:B------:R-:W-:Y:S01]  /*4ee0*/  UMOV UR12, UR36 ;  /* 0x00000024000c7c82 */ /* 0x000fe20008000000 */
[----:B------:R-:W-:Y:S01]  /*4ef0*/  @!UP0 UIADD3 UR8, UPT, UPT, UR5, 0x200, URZ ;  /* 0x0000020005088890 */ /* 0x000fe2000fffe0ff */
[----:B------:R-:W-:Y:S01]  /*4f00*/  SHF.L.U32 R0, R15, 0x1f, RZ ;  /* 0x0000001f0f007819 */ /* 0x000fe200000006ff */
[----:B------:R-:W-:Y:S01]  /*4f10*/  VOTEU.ALL UP0, P1 ;  /* 0x0000000000ff7886 */ /* 0x000fe20000800000 */
[----:B------:R-:W-:Y:S06]  /*4f20*/  ULEA UR5, UR6, UR24, 0x3 ;  /* 0x0000001806057291 */ /* 0x000fec000f8e18ff */
[----:B------:R1:W-:Y:S01]  /*4f30*/  @!UP0 UTMALDG.3D [UR8], [UR18], desc[UR22] ;  /* 0x00001608120085b4 */ /* 0x0003e20008011000 */
[----:B------:R1:W-:Y:S01]  /*4f40*/  @!P1 SYNCS.ARRIVE.TRANS64.RED.A0TR RZ, [UR4+0x40], R6 ;  /* 0x00004006ffff99a7 */ /* 0x0003e20008300404 */
[----:B------:R-:W-:Y:S01]  /*4f50*/  SYNCS.ARRIVE.TRANS64.RED.A1T0 RZ, [UR20], RZ ;  /* 0x000000ffffff79a7 */ /* 0x000fe20008100414 */
[----:B------:R-:W3:Y:S02]  /*4f60*/  SYNCS.PHASECHK.TRANS64.TRYWAIT P0, [UR5+0x58], R0 ;  /* 0x00005800ff0075a7 */ /* 0x000ee40008001105 */
[----:B-1-3--:R-:W-:Y:S05]  /*4f70*/  @!P0 BRA `(.L_x_86) ;  /* 0x0000003000a88947 */ /* 0x00afea0003800000 */
.L_x_158:
[----:B------:R-:W-:Y:S01]  /*4f80*/  UIADD3 UR9, UPT, UPT, UR5, 0x40, URZ ;  /* 0x0000004005097890 */ /* 0x000fe2000fffe0ff */
[----:B-1----:R-:W-:Y:S01]  /*4f90*/  @!P1 IADD3 R6, P0, PT, R16, 0x580, RZ ;  /* 0x0000058010069810 */ /* 0x002fe20007f1e0ff */
[----:B------:R-:W-:Y:S01]  /*4fa0*/  UPLOP3.LUT UP3, UPT, UPT, UPT, UPT, 0x80, 0x8 ;  /* 0x000000000008789c */ /* 0x000fe20003f6f070 */
[----:B------:R-:W-:Y:S01]  /*4fb0*/  R2UR UR23, R47 ;  /* 0x000000002f1772ca */ /* 0x000fe200000e0000 */
[----:B------:R-:W-:Y:S01]  /*4fc0*/  UMOV UR20, 0x0 ;  /* 0x0000000000147882 */ /* 0x000fe20000000000 */
[----:B------:R-:W-:Y:S01]  /*4fd0*/  @!P1 R2UR UR7, R6 ;  /* 0x00000000060792ca */ /* 0x000fe200000e0000 */
[----:B------:R-:W-:Y:S01]  /*4fe0*/  @!P1 IMAD.X R0, RZ, RZ, R17, P0 ;  /* 0x000000ffff009224 */ /* 0x000fe200000e0611 */
[----:B------:R-:W-:Y:S01]  /*4ff0*/  UMOV UR21, 0x10000000 ;  /* 0x1000000000157882 */ /* 0x000fe20000000000 */
[----:B------:R-:W-:Y:S01]  /*5000*/  UMOV UR12, UR36 ;  /* 0x00000024000c7c82 */ /* 0x000fe20008000000 */
[----:B------:R-:W-:Y:S01]  /*5010*/  VOTEU.ALL UP0, P1 ;  /* 0x0000000000ff7886 */ /* 0x000fe20000800000 */
[----:B------:R-:W-:Y:S01]  /*5020*/  R2UR UR22, R48 ;  /* 0x00000000301672ca */ /* 0x000fe200000e0000 */
[----:B------:R-:W-:Y:S01]  /*5030*/  UMOV UR36, UR27 ;  /* 0x0000001b00247c82 */ /* 0x000fe20008000000 */
[----:B------:R-:W-:Y:S02]  /*5040*/  @!P1 R2UR UR4, R0 ;  /* 0x00000000000492ca */ /* 0x000fe400000e0000 */
[----:B------:R-:W-:Y:S01]  /*5050*/  @!UP0 UIADD3 UR10, UPT, UPT, UR10, 0x20, URZ ;  /* 0x000000200a0a8890 */ /* 0x000fe2000fffe0ff */
[C---:B------:R-:W-:Y:S01]  /*5060*/  ISETP.NE.AND P0, PT, R14.reuse, 0x2, PT ;  /* 0x000000020e00780c */ /* 0x040fe20003f05270 */
[----:B------:R-:W-:Y:S02]  /*5070*/  UIADD3 UR26, UPT, UPT, UR13, UR23, URZ ;  /* 0x000000170d1a7290 */ /* 0x000fe4000fffe0ff */
[----:B------:R-:W-:Y:S01]  /*5080*/  IMAD.U32 R8, RZ, RZ, UR7 ;  /* 0x00000007ff087e24 */ /* 0x000fe2000f8e00ff */
[----:B------:R-:W-:Y:S02]  /*5090*/  SEL R0, RZ, 0x1, P0 ;  /* 0x00000001ff007807 */ /* 0x000fe40000000000 */
[----:B------:R-:W-:Y:S02]  /*50a0*/  SEL R14, R14, RZ, P0 ;  /* 0x000000ff0e0e7207 */ /* 0x000fe40000000000 */
[----:B------:R-:W-:Y:S01]  /*50b0*/  @!P1 R2UR UR18, R8 ;  /* 0x00000000081292ca */ /* 0x000fe200000e0000 */
[----:B------:R-:W-:Y:S01]  /*50c0*/  UIADD3 UR25, UPT, UPT, UR14, UR22, URZ ;  /* 0x000000160e197290 */ /* 0x000fe2000fffe0ff */
[----:B------:R-:W-:Y:S01]  /*50d0*/  IMAD.U32 R9, RZ, RZ, UR4 ;  /* 0x00000004ff097e24 */ /* 0x000fe2000f8e00ff */
[----:B------:R-:W-:Y:S01]  /*50e0*/  @!UP0 ULEA UR4, UR6, UR24, 0xc ;  /* 0x0000001806048291 */ /* 0x000fe2000f8e60ff */
[----:B------:R-:W-:Y:S03]  /*50f0*/  LOP3.LUT R13, R13, R0, RZ, 0x3c, !PT ;  /* 0x000000000d0d7212 */ /* 0x000fe600078e3cff */
[----:B------:R-:W-:Y:S01]  /*5100*/  @!P1 R2UR UR19, R9 ;  /* 0x00000000091392ca */ /* 0x000fe200000e0000 */
[----:B------:R-:W-:Y:S01]  /*5110*/  @!UP0 UIADD3 UR8, UPT, UPT, UR4, 0x200, URZ ;  /* 0x0000020004088890 */ /* 0x000fe2000fffe0ff */
[----:B------:R-:W-:Y:S01]  /*5120*/  VOTEU.ALL UP0, P1 ;  /* 0x0000000000ff7886 */ /* 0x000fe20000800000 */
[----:B------:R-:W-:Y:S10]  /*5130*/  UPRMT UR4, UR54, 0x654, UR9 ;  /* 0x0000065436047896 */ /* 0x000ff40008000009 */
[----:B------:R1:W-:Y:S01]  /*5140*/  @!UP0 UTMALDG.3D [UR8], [UR18], desc[UR20] ;  /* 0x00001408120085b4 */ /* 0x0003e20008011000 */
[----:B------:R3:W-:Y:S01]  /*5150*/  @!P1 SYNCS.ARRIVE.TRANS64.RED.A0TR RZ, [UR5+0x40], R7 ;  /* 0x00004007ffff99a7 */ /* 0x0007e20008300405 */
[----:B------:R-:W-:Y:S01]  /*5160*/  SYNCS.ARRIVE.TRANS64.RED.A1T0 RZ, [UR4], RZ ;  /* 0x000000ffffff79a7 */ /* 0x000fe20008100404 */
[----:B------:R-:W-:Y:S04]  /*5170*/  UIADD3 UR4, UPT, UPT, UR6, 0x1, URZ ;  /* 0x0000000106047890 */ /* 0x000fe8000fffe0ff */
[----:B------:R-:W-:Y:S04]  /*5180*/  UISETP.NE.AND UP0, UPT, UR4, 0x3, UPT ;  /* 0x000000030400788c */ /* 0x000fe8000bf05270 */
[----:B------:R-:W-:Y:S06]  /*5190*/  USEL UR5, URZ, 0x1, UP0 ;  /* 0x00000001ff057887 */ /* 0x000fec0008000000 */
[----:B------:R-:W-:Y:S01]  /*51a0*/  LOP3.LUT R15, R15, UR5, RZ, 0x3c, !PT ;  /* 0x000000050f0f7c12 */ /* 0x000fe2000f8e3cff */
[----:B-1----:R-:W-:Y:S01]  /*51b0*/  USEL UR12, UR4, URZ, UP0 ;  /* 0x000000ff040c7287 */ /* 0x002fe20008000000 */
[----:B------:R-:W-:Y:S11]  /*51c0*/  BRA.U UP1, `(.L_x_87) ;  /* 0xfffffff101f07547 */ /* 0x000ff6000b83ffff */
[----:B------:R-:W-:Y:S01]  /*51d0*/  UIADD3 UR24, UPT, UPT, UR24, 0x58, URZ ;  /* 0x0000005818187890 */ /* 0x000fe2000fffe0ff */
[----:B------:R-:W-:-:S03]  /*51e0*/  SHF.L.U32 R2, R15, 0x1f, RZ ;  /* 0x0000001f0f027819 */ /* 0x000fc600000006ff */
[----:B------:R-:W-:-:S09]  /*51f0*/  ULEA UR4, UR12, UR24, 0x3 ;  /* 0x000000180c047291 */ /* 0x000fd2000f8e18ff */
[----:B------:R-:W1:Y:S02]  /*5200*/  SYNCS.PHASECHK.TRANS64.TRYWAIT P0, [UR4], R2 ;  /* 0x00000002ff0075a7 */ /* 0x000e640008001104 */
[----:B-1----:R-:W-:Y:S05]  /*5210*/  @!P0 BRA `(.L_x_88) ;  /* 0x0000003000188947 */ /* 0x002fea0003800000 */
.L_x_160:
        /* <DEDUP_REMOVED lines=9> */
.L_x_162:
[----:B------:R-:W-:-:S04]  /*52b0*/  UIADD3 UR4, UPT, UPT, UR4, 0x1, URZ ;  /* 0x0000000104047890 */ /* 0x000fc8000fffe0ff */
[----:B------:R-:W-:-:S04]  /*52c0*/  UISETP.NE.AND UP0, UPT, UR4, 0x3, UPT ;  /* 0x000000030400788c */ /* 0x000fc8000bf05270 */
[----:B------:R-:W-:Y:S02]  /*52d0*/  USEL UR5, URZ, 0x1, UP0 ;  /* 0x00000001ff057887 */ /* 0x000fe40008000000 */
[----:B------:R-:W-:-:S04]  /*52e0*/  USEL UR4, UR4, URZ, UP0 ;  /* 0x000000ff04047287 */ /* 0x000fc80008000000 */
[----:B------:R-:W-:Y:S01]  /*52f0*/  ULEA UR4, UR4, UR24, 0x3 ;  /* 0x0000001804047291 */ /* 0x000fe2000f8e18ff */
[----:B-1----:R-:W-:-:S04]  /*5300*/  LOP3.LUT R2, R15, UR5, RZ, 0x3c, !PT ;  /* 0x000000050f027c12 */ /* 0x002fc8000f8e3cff */
[----:B------:R-:W-:Y:S01]  /*5310*/  SHF.L.U32 R2, R2, 0x1f, RZ ;  /* 0x0000001f02027819 */ /* 0x000fe200000006ff */
[----:B------:R-:W-:-:S07]  /*5320*/  IMAD.U32 R0, RZ, RZ, UR4 ;  /* 0x00000004ff007e24 */ /* 0x000fce000f8e00ff */
.L_x_90:
[----:B-1----:R1:W4:Y:S02]  /*5330*/  SYNCS.PHASECHK.TRANS64.TRYWAIT P0, [R0+URZ], R2 ;  /* 0x00000002000075a7 */ /* 0x00232400080011ff */
[----:B----4-:R-:W-:Y:S05]  /*5340*/  @!P0 NANOSLEEP.SYNCS 0x989680 ;  /* 0x009896800000895d */ /* 0x010fea0003900000 */
[----:B------:R-:W4:Y:S02]  /*5350*/  @!P0 SYNCS.PHASECHK.TRANS64 P0, [R0+URZ], R2 ;  /* 0x00000002000085a7 */ /* 0x000f2400080010ff */
[----:B--2-4-:R-:W-:Y:S05]  /*5360*/  @P0 EXIT ;  /* 0x000000000000094d */ /* 0x014fea0003800000 */
[----:B------:R-:W-:Y:S05]  /*5370*/  BRA `(.L_x_90) ;  /* 0xfffffffc00ec7947 */ /* 0x000fea000383ffff */
.L_x_78:
[----:B------:R-:W-:-:S06]  /*5380*/  UISETP.GE.AND UP0, UPT, UR22, 0x4, UPT ;  /* 0x000000041600788c */ /* 0x000fcc000bf06270 */
[----:B------:R-:W-:-:S13]  /*5390*/  PLOP3.LUT P0, PT, PT, PT, UP0, 0x80, 0x8 ;  /* 0x000000000008781c */ /* 0x000fda0003f0f008 */
[----:B-1----:R-:W-:Y:S05]  /*53a0*/  @!P0 EXIT ;  /* 0x000000000000894d */ /* 0x002fea0003800000 */
[----:B------:R-:W-:Y:S01]  /*53b0*/  BAR.SYNC.DEFER_BLOCKING 0x6, 0xa0 ;  /* 0x0182800000007b1d */ /* 0x000fe20000010000 */
[C---:B------:R-:W-:Y:S01]  /*53c0*/  IMAD.SHL.U32 R3, R55.reuse, 0x20, RZ ;  /* 0x0000002037037824 */ /* 0x040fe200078e00ff */
[----:B------:R-:W-:Y:S01]  /*53d0*/  SHF.R.U32.HI R4, RZ, 0x1, R55 ;  /* 0x00000001ff047819 */ /* 0x000fe20000011637 */
[C---:B------:R-:W-:Y:S01]  /*53e0*/  IMAD.SHL.U32 R2, R55.reuse, 0x10, RZ ;  /* 0x0000001037027824 */ /* 0x040fe200078e00ff */
[C---:B------:R-:W-:Y:S01]  /*53f0*/  LOP3.LUT P0, RZ, R55.reuse, 0x4, RZ, 0xc0, !PT ;  /* 0x0000000437ff7812 */ /* 0x040fe2000780c0ff */
[----:B------:R-:W-:Y:S01]  /*5400*/  IMAD.U32 R23, R55, 0x10000, RZ ;  /* 0x0001000037177824 */ /* 0x000fe200078e00ff */
[----:B------:R-:W-:Y:S01]  /*5410*/  UMOV UR44, 0x400 ;  /* 0x00000400002c7882 */ /* 0x000fe20000000000 */
[----:B------:R-:W1:Y:S01]  /*5420*/  LDCU.64 UR4, c[0x0][0x890] ;  /* 0x00011200ff0477ac */ /* 0x000e620008000a00 */
[----:B------:R-:W2:Y:S01]  /*5430*/  LDC.64 R42, c[0x0][0x8b0] ;  /* 0x00022c00ff2a7b82 */ /* 0x000ea20000000a00 */
[----:B------:R-:W-:Y:S01]  /*5440*/  LOP3.LUT R5, R3, 0xc0, RZ, 0xc0, !PT ;  /* 0x000000c003057812 */ /* 0x000fe200078ec0ff */
[----:B------:R-:W-:Y:S01]  /*5450*/  IMAD.SHL.U32 R44, R55, 0x4, RZ ;  /* 0x00000004372c7824 */ /* 0x000fe200078e00ff */
[----:B------:R-:W-:Y:S01]  /*5460*/  ULEA UR44, UR54, UR44, 0x18 ;  /* 0x0000002c362c7291 */ /* 0x000fe2000f8ec0ff */
[----:B------:R-:W-:Y:S01]  /*5470*/  LOP3.LUT R2, R2, 0x600, RZ, 0xc0, !PT ;  /* 0x0000060002027812 */ /* 0x000fe200078ec0ff */
[----:B------:R-:W-:Y:S01]  /*5480*/  IMAD.MOV.U32 R54, RZ, RZ, 0x10 ;  /* 0x00000010ff367424 */ /* 0x000fe200078e00ff */
[----:B------:R-:W-:Y:S01]  /*5490*/  LOP3.LUT R4, R5, 0x8, R4, 0xf8, !PT ;  /* 0x0000000805047812 */ /* 0x000fe200078ef804 */
[----:B------:R-:W-:Y:S01]  /*54a0*/  IMAD.MOV.U32 R22, RZ, RZ, RZ ;  /* 0x000000ffff167224 */ /* 0x000fe200078e00ff */
[----:B------:R-:W3:Y:S01]  /*54b0*/  LDC.64 R40, c[0x0][0x8a8] ;  /* 0x00022a00ff287b82 */ /* 0x000ee20000000a00 */
[----:B------:R-:W-:-:S02]  /*54c0*/  LOP3.LUT R2, R2, 0x20, R3, 0xf8, !PT ;  /* 0x0000002002027812 */ /* 0x000fc400078ef803 */
[----:B------:R-:W-:Y:S02]  /*54d0*/  CS2R R52, SRZ ;  /* 0x0000000000347805 */ /* 0x000fe4000001ff00 */
[----:B------:R-:W-:Y:S01]  /*54e0*/  LOP3.LUT R23, R23, 0x600000, RZ, 0xc0, !PT ;  /* 0x0060000017177812 */ /* 0x000fe200078ec0ff */
[----:B------:R-:W-:Y:S01]  /*54f0*/  IMAD.MOV.U32 R51, RZ, RZ, RZ ;  /* 0x000000ffff337224 */ /* 0x000fe200078e00ff */
[----:B------:R-:W-:Y:S01]  /*5500*/  LOP3.LUT R44, R4, 0x18, R44, 0x78, !PT ;  /* 0x00000018042c7812 */ /* 0x000fe200078e782c */
[----:B------:R-:W4:Y:S01]  /*5510*/  LDCU UR63, c[0x0][0x370] ;  /* 0x00006e00ff3f77ac */ /* 0x000f220008000800 */
[----:B------:R-:W-:Y:S01]  /*5520*/  LOP3.LUT R2, R2, 0x100, R3, 0xf8, !PT ;  /* 0x0000010002027812 */ /* 0x000fe200078ef803 */
[----:B------:R-:W4:Y:S01]  /*5530*/  LDS R0, [UR44+0x130] ;  /* 0x0001302cff007984 */ /* 0x000f220008000800 */
[----:B-1----:R-:W-:Y:S01]  /*5540*/  IMAD.U32 R57, RZ, RZ, UR4 ;  /* 0x00000004ff397e24 */ /* 0x002fe2000f8e00ff */
[----:B------:R-:W-:Y:S01]  /*5550*/  UIADD3 UR4, UPT, UPT, UR44, 0x200, URZ ;  /* 0x000002002c047890 */ /* 0x000fe2000fffe0ff */
[----:B------:R-:W-:Y:S01]  /*5560*/  LOP3.LUT R44, R2, R44, RZ, 0xfc, !PT ;  /* 0x0000002c022c7212 */ /* 0x000fe200078efcff */
[----:B------:R-:W-:Y:S01]  /*5570*/  IMAD.U32 R56, RZ, RZ, UR5 ;  /* 0x00000005ff387e24 */ /* 0x000fe2000f8e00ff */
[----:B------:R-:W-:Y:S01]  /*5580*/  LOP3.LUT R55, R55, 0x60, RZ, 0xc0, !PT ;  /* 0x0000006037377812 */ /* 0x000fe200078ec0ff */
[----:B------:R-:W1:Y:S01]  /*5590*/  LDCU UR43, c[0x0][0xb0c] ;  /* 0x00016180ff2b77ac */ /* 0x000e620008000800 */
[----:B------:R-:W-:Y:S01]  /*55a0*/  SEL R54, R54, 0xfffffff0, !P0 ;  /* 0xfffffff036367807 */ /* 0x000fe20004000000 */
[----:B------:R-:W-:Y:S01]  /*55b0*/  IMAD.U32 R59, RZ, RZ, UR4 ;  /* 0x00000004ff3b7e24 */ /* 0x000fe2000f8e00ff */
[----:B------:R-:W1:Y:S01]  /*55c0*/  LDCU UR39, c[0x0][0xb30] ;  /* 0x00016600ff2777ac */ /* 0x000e620008000800 */
[----:B------:R-:W1:Y:S01]  /*55d0*/  LDCU.64 UR60, c[0x0][0x888] ;  /* 0x00011100ff3c77ac */ /* 0x000e620008000a00 */
[----:B------:R-:W1:Y:S01]  /*55e0*/  LDCU.64 UR40, c[0x0][0xb28] ;  /* 0x00016500ff2877ac */ /* 0x000e620008000a00 */
[----:B------:R-:W1:Y:S01]  /*55f0*/  LDCU.128 UR56, c[0x0][0xb10] ;  /* 0x00016200ff3877ac */ /* 0x000e620008000c00 */
[----:B------:R-:W1:Y:S01]  /*5600*/  LDCU UR62, c[0x0][0x374] ;  /* 0x00006e80ff3e77ac */ /* 0x000e620008000800 */
[----:B------:R-:W-:Y:S01]  /*5610*/  UMOV UR55, 0x1 ;  /* 0x0000000100377882 */ /* 0x000fe20000000000 */
[----:B------:R-:W-:Y:S01]  /*5620*/  UMOV UR46, URZ ;  /* 0x000000ff002e7c82 */ /* 0x000fe20008000000 */
[----:B------:R-:W-:Y:S01]  /*5630*/  UMOV UR53, URZ ;  /* 0x000000ff00357c82 */ /* 0x000fe20008000000 */
[----:B------:R-:W-:Y:S01]  /*5640*/  UMOV UR52, URZ ;  /* 0x000000ff00347c82 */ /* 0x000fe20008000000 */
[----:B-1234-:R-:W-:-:S07]  /*5650*/  IMAD.IADD R23, R0, 0x1, R23 ;  /* 0x0000000100177824 */ /* 0x01efce00078e0217 */
.L_x_121:
[C---:B------:R-:W-:Y:S02]  /*5660*/  LEA R0, R51.reuse, UR44, 0x3 ;  /* 0x0000002c33007c11 */ /* 0x040fe4000f8e18ff */
[----:B------:R-:W-:Y:S02]  /*5670*/  SHF.L.U32 R2, R52, 0x1f, RZ ;  /* 0x0000001f34027819 */ /* 0x000fe400000006ff */
[----:B-1----:R-:W-:Y:S02]  /*5680*/  LEA R4, R51, UR44, 0x4 ;  /* 0x0000002c33047c11 */ /* 0x002fe4000f8e20ff */
[----:B------:R-:W1:Y:S02]  /*5690*/  SYNCS.PHASECHK.TRANS64.TRYWAIT P0, [R0+URZ+0x80], R2 ;  /* 0x00008002000075a7 */ /* 0x000e6400080011ff */
[----:B-1----:R-:W-:Y:S05]  /*56a0*/  @!P0 BRA `(.L_x_91) ;  /* 0x0000002c00248947 */ /* 0x002fea0003800000 */
.L_x_163:
[----:B------:R-:W-:Y:S01]  /*56b0*/  R2UR UR7, R58 ;  /* 0x000000003a0772ca */ /* 0x000fe200000e0000 */
[----:B------:R-:W2:Y:S01]  /*56c0*/  LDS.128 R4, [R4+0x110] ;  /* 0x0001100004047984 */ /* 0x000ea20000000c00 */
[----:B-1----:R-:W-:Y:S01]  /*56d0*/  VIADD R0, R0, 0x90 ;  /* 0x0000009000007836 */ /* 0x002fe20000000000 */
[----:B------:R-:W-:Y:S04]  /*56e0*/  UISETP.GE.AND UP0, UPT, UR42, 0x1, UPT ;  /* 0x000000012a00788c */ /* 0x000fe8000bf06270 */
[----:B------:R-:W-:Y:S01]  /*56f0*/  PRMT R0, RZ, 0x654, R0 ;  /* 0x00000654ff007816 */ /* 0x000fe20000000000 */
[----:B------:R-:W-:Y:S01]  /*5700*/  @!PT LDS RZ, [RZ] ;  /* 0x00000000fffff984 */ /* 0x000fe20000000800 */
[----:B------:R-:W-:Y:S01]  /*5710*/  @!PT LDS RZ, [RZ] ;  /* 0x00000000fffff984 */ /* 0x000fe20000000800 */
[----:B------:R-:W-:Y:S01]  /*5720*/  @!PT LDS RZ, [RZ] ;  /* 0x00000000fffff984 */ /* 0x000fe20000000800 */
[----:B------:R-:W-:Y:S01]  /*5730*/  @!PT LDS RZ, [RZ] ;  /* 0x00000000fffff984 */ /* 0x000fe20000000800 */
[----:B------:R1:W-:Y:S06]  /*5740*/  MEMBAR.ALL.CTA ;  /* 0x0000000000007992 */ /* 0x0003ec0000008000 */
[----:B-1----:R-:W1:Y:S02]  /*5750*/  FENCE.VIEW.ASYNC.S ;  /* 0x00000000000073c6 */ /* 0x002e640000000000 */
[----:B-1----:R1:W-:Y:S01]  /*5760*/  SYNCS.ARRIVE.TRANS64.RED.A1T0 RZ, [R0+URZ], RZ ;  /* 0x000000ff00ff79a7 */ /* 0x0023e200081004ff */
[----:B--2---:R-:W-:Y:S11]  /*5770*/  LOP3.LUT P0, RZ, R6, 0x1, RZ, 0xc0, !PT ;  /* 0x0000000106ff7812 */ /* 0x004ff6000780c0ff */
[----:B------:R-:W-:Y:S02]  /*5780*/  @!UPT UIADD3 URZ, UPT, UPT, URZ, URZ, URZ ;  /* 0x000000fffffff290 */ /* 0x000fe4000fffe0ff */
[----:B------:R-:W-:Y:S01]  /*5790*/  VOTEU.ANY UP1, P0 ;  /* 0x0000000000ff7886 */ /* 0x000fe20000020100 */
[----:B------:R-:W-:Y:S01]  /*57a0*/  PLOP3.LUT P0, PT, PT, PT, UP1, 0x80, 0x8 ;  /* 0x000000000008781c */ /* 0x000fe20003f0f018 */
[----:B------:R-:W-:Y:S06]  /*57b0*/  UP2UR UR4, UPR, URZ, 0x2 ;  /* 0x00000002ff047883 */ /* 0x000fec0008000000 */
[----:B------:R-:W-:Y:S06]  /*57c0*/  IMAD.U32 R60, RZ, RZ, UR4 ;  /* 0x00000004ff3c7e24 */ /* 0x000fec000f8e00ff */
[----:B------:R-:W-:Y:S02]  /*57d0*/  @P0 SHF.R.U32.HI R2, RZ, 0x10, R5 ;  /* 0x00000010ff020819 */ /* 0x000fe40000011605 */
[----:B------:R-:W-:Y:S02]  /*57e0*/  @P0 MOV R3, R4 ;  /* 0x0000000400030202 */ /* 0x000fe40000000f00 */
[----:B------:R-:W-:Y:S02]  /*57f0*/  @P0 R2UR UR4, R2 ;  /* 0x00000000020402ca */ /* 0x000fe400000e0000 */
[----:B------:R-:W-:Y:S02]  /*5800*/  @P0 LOP3.LUT R4, R5, 0xffff, RZ, 0xc0, !PT ;  /* 0x0000ffff05040812 */ /* 0x000fe400078ec0ff */
[----:B------:R-:W-:Y:S02]  /*5810*/  @P0 R2UR UR6, R3 ;  /* 0x00000000030602ca */ /* 0x000fe400000e0000 */
[----:B------:R-:W-:Y:S07]  /*5820*/  @P0 R2UR UR5, R4 ;  /* 0x00000000040502ca */ /* 0x000fee00000e0000 */
[----:B------:R-:W-:Y:S02]  /*5830*/  @UP1 UMOV UR7, UR4 ;  /* 0x0000000400071c82 */ /* 0x000fe40008000000 */
[----:B------:R-:W-:Y:S02]  /*5840*/  IMAD.U32 R58, RZ, RZ, UR7 ;  /* 0x00000007ff3a7e24 */ /* 0x000fe4000f8e00ff */
[----:B------:R-:W-:Y:S02]  /*5850*/  @UP1 UMOV UR38, UR6 ;  /* 0x0000000600261c82 */ /* 0x000fe40008000000 */
[----:B------:R-:W-:Y:S01]  /*5860*/  @UP1 UMOV UR37, UR5 ;  /* 0x0000000500251c82 */ /* 0x000fe20008000000 */
[----:B-1----:R-:W-:Y:S05]  /*5870*/  BRA.U !UP0, `(.L_x_92) ;  /* 0x0000000108cc7547 */ /* 0x002fea000b800000 */
[----:B------:R-:W1:Y:S01]  /*5880*/  LDCU UR12, c[0x0][0xb20] ;  /* 0x00016400ff0c77ac */ /* 0x000e620008000800 */
[----:B------:R-:W-:Y:S02]  /*5890*/  UIMAD.WIDE.U32 UR4, UR62, UR59, URZ ;  /* 0x0000003b3e0472a5 */ /* 0x000fe4000f8e00ff */
[----:B------:R-:W-:Y:S02]  /*58a0*/  UIMAD.WIDE.U32 UR6, UR63, UR56, URZ ;  /* 0x000000383f0672a5 */ /* 0x000fe4000f8e00ff */
[----:B------:R-:W-:Y:S02]  /*58b0*/  UISETP.NE.AND UP0, UPT, UR58, 0x1, UPT ;  /* 0x000000013a00788c */ /* 0x000fe4000bf05270 */
[----:B------:R-:W-:Y:S02]  /*58c0*/  UIMAD.WIDE.U32 UR8, UR37, UR59, URZ ;  /* 0x0000003b250872a5 */ /* 0x000fe4000f8e00ff */
[----:B------:R-:W-:Y:S02]  /*58d0*/  UIMAD.WIDE.U32 UR10, UR38, UR56, URZ ;  /* 0x00000038260a72a5 */ /* 0x000fe4000f8e00ff */
[----:B------:R-:W-:Y:S02]  /*58e0*/  UISETP.NE.AND UP1, UPT, UR43, 0x1, UPT ;  /* 0x000000012b00788c */ /* 0x000fe4000bf25270 */
[----:B------:R-:W-:Y:S01]  /*58f0*/  UISETP.NE.AND UP2, UPT, UR42, 0x1, UPT ;  /* 0x000000012a00788c */ /* 0x000fe2000bf45270 */
[----:B------:R-:W-:Y:S02]  /*5900*/  UMOV UR4, UR5 ;  /* 0x0000000500047c82 */ /* 0x000fe40008000000 */
[----:B-1----:R-:W-:Y:S03]  /*5910*/  USHF.R.U32.HI UR5, URZ, UR12, UR4 ;  /* 0x0000000cff057299 */ /* 0x002fe60008011604 */
[----:B------:R-:W-:Y:S02]  /*5920*/  UMOV UR4, UR7 ;  /* 0x0000000700047c82 */ /* 0x000fe40008000000 */
[----:B------:R-:W-:Y:S02]  /*5930*/  USHF.R.U32.HI UR7, URZ, UR57, UR4 ;  /* 0x00000039ff077299 */ /* 0x000fe40008011604 */
[----:B------:R-:W-:Y:S02]  /*5940*/  USEL UR4, UR62, UR5, !UP0 ;  /* 0x000000053e047287 */ /* 0x000fe4000c000000 */
[----:B------:R-:W-:Y:S01]  /*5950*/  USEL UR7, UR63, UR7, !UP1 ;  /* 0x000000073f077287 */ /* 0x000fe2000c800000 */
[----:B------:R-:W-:Y:S01]  /*5960*/  UMOV UR5, UR9 ;  /* 0x0000000900057c82 */ /* 0x000fe20008000000 */
[----:B------:R-:W-:Y:S02]  /*5970*/  UIMAD.WIDE.U32 UR8, UR4, UR40, URZ ;  /* 0x00000028040872a5 */ /* 0x000fe4000f8e00ff */
[----:B------:R-:W-:Y:S03]  /*5980*/  USHF.R.U32.HI UR6, URZ, UR12, UR5 ;  /* 0x0000000cff067299 */ /* 0x000fe60008011605 */
[----:B------:R-:W-:Y:S01]  /*5990*/  UMOV UR5, UR11 ;  /* 0x0000000b00057c82 */ /* 0x000fe20008000000 */
[----:B------:R-:W-:Y:S02]  /*59a0*/  UIMAD.WIDE.U32 UR10, UR7, UR40, URZ ;  /* 0x00000028070a72a5 */ /* 0x000fe4000f8e00ff */
[----:B------:R-:W-:Y:S02]  /*59b0*/  USHF.R.U32.HI UR12, URZ, UR57, UR5 ;  /* 0x00000039ff0c7299 */ /* 0x000fe40008011605 */
[----:B------:R-:W-:Y:S01]  /*59c0*/  USEL UR6, UR37, UR6, !UP0 ;  /* 0x0000000625067287 */ /* 0x000fe2000c000000 */
[----:B------:R-:W-:Y:S02]  /*59d0*/  UMOV UR5, UR9 ;  /* 0x0000000900057c82 */ /* 0x000fe40008000000 */
[----:B------:R-:W-:Y:S01]  /*59e0*/  UMOV UR10, UR11 ;  /* 0x0000000b000a7c82 */ /* 0x000fe20008000000 */
[----:B------:R-:W-:Y:S02]  /*59f0*/  @UP2 USHF.R.U32.HI UR4, URZ, UR41, UR5 ;  /* 0x00000029ff042299 */ /* 0x000fe40008011605 */
[----:B------:R-:W-:Y:S02]  /*5a00*/  @UP2 USHF.R.U32.HI UR7, URZ, UR41, UR10 ;  /* 0x00000029ff072299 */ /* 0x000fe4000801160a */
[----:B------:R-:W-:Y:S02]  /*5a10*/  UIMAD UR4, UR42, UR4, URZ ;  /* 0x000000042a0472a4 */ /* 0x000fe4000f8e02ff */
[----:B------:R-:W-:Y:S02]  /*5a20*/  UIMAD.WIDE.U32 UR10, UR6, UR40, URZ ;  /* 0x00000028060a72a5 */ /* 0x000fe4000f8e00ff */
[----:B------:R-:W-:Y:S02]  /*5a30*/  USEL UR5, UR38, UR12, !UP1 ;  /* 0x0000000c26057287 */ /* 0x000fe4000c800000 */
[----:B------:R-:W-:Y:S02]  /*5a40*/  UIMAD UR8, UR42, UR7, URZ ;  /* 0x000000072a0872a4 */ /* 0x000fe4000f8e02ff */
[----:B------:R-:W-:Y:S03]  /*5a50*/  UISETP.GE.AND UP0, UPT, UR6, UR4, UPT ;  /* 0x000000040600728c */ /* 0x000fe6000bf06270 */
[----:B------:R-:W-:Y:S01]  /*5a60*/  UMOV UR4, UR11 ;  /* 0x0000000b00047c82 */ /* 0x000fe20008000000 */
[----:B------:R-:W-:Y:S02]  /*5a70*/  UISETP.GE.OR UP0, UPT, UR5, UR8, UP0 ;  /* 0x000000080500728c */ /* 0x000fe40008706670 */
[----:B------:R-:W-:Y:S02]  /*5a80*/  USHF.R.U32.HI UR4, URZ, UR41, UR4 ;  /* 0x00000029ff047299 */ /* 0x000fe40008011604 */
[----:B------:R-:W-:Y:S02]  /*5a90*/  UIMAD.WIDE.U32 UR8, UR5, UR40, URZ ;  /* 0x00000028050872a5 */ /* 0x000fe4000f8e00ff */
[----:B------:R-:W-:Y:S02]  /*5aa0*/  USEL UR11, UR6, UR4, !UP2 ;  /* 0x00000004060b7287 */ /* 0x000fe4000d000000 */
[----:B------:R-:W-:Y:S02]  /*5ab0*/  UIADD3 UR8, UPT, UPT, -UR5, URZ, URZ ;  /* 0x000000ff05087290 */ /* 0x000fe4000fffe1ff */
[----:B------:R-:W-:Y:S01]  /*5ac0*/  UIADD3 UR10, UPT, UPT, -UR11, URZ, URZ ;  /* 0x000000ff0b0a7290 */ /* 0x000fe2000fffe1ff */
[----:B------:R-:W-:Y:S01]  /*5ad0*/  @!UP0 UMOV UR4, UR9 ;  /* 0x0000000900048c82 */ /* 0x000fe20008000000 */
[----:B------:R-:W-:Y:S02]  /*5ae0*/  UIADD3 UR9, UPT, UPT, -UR6, URZ, URZ ;  /* 0x000000ff06097290 */ /* 0x000fe4000fffe1ff */
[----:B------:R-:W-:Y:S02]  /*5af0*/  @!UP0 USHF.R.U32.HI UR4, URZ, UR41, UR4 ;  /* 0x00000029ff048299 */ /* 0x000fe40008011604 */
[----:B------:R-:W-:Y:S02]  /*5b00*/  UIMAD UR10, UR42, UR10, UR6 ;  /* 0x0000000a2a0a72a4 */ /* 0x000fe4000f8e0206 */
[----:B------:R-:W-:Y:S04]  /*5b10*/  @!UP0 USEL UR4, UR5, UR4, !UP2 ;  /* 0x0000000405048287 */ /* 0x000fe8000d000000 */
[----:B------:R-:W-:Y:S02]  /*5b20*/  @!UP0 UIMAD UR10, UR7, UR10, UR4 ;  /* 0x0000000a070a82a4 */ /* 0x000fe4000f8e0204 */
[----:B------:R-:W-:Y:S02]  /*5b30*/  @!UP0 UIADD3 UR11, UPT, UPT, UR11, -UR4, URZ ;  /* 0x800000040b0b8290 */ /* 0x000fe4000fffe0ff */
[----:B------:R-:W-:Y:S02]  /*5b40*/  UIMAD UR7, UR43, UR8, UR38 ;  /* 0x000000082b0772a4 */ /* 0x000fe4000f8e0226 */
[----:B------:R-:W-:Y:S02]  /*5b50*/  @!UP0 UIMAD UR6, UR11, UR42, UR5 ;  /* 0x0000002a0b0682a4 */ /* 0x000fe4000f8e0205 */
[----:B------:R-:W-:Y:S01]  /*5b60*/  UIMAD UR4, UR58, UR9, UR37 ;  /* 0x000000093a0472a4 */ /* 0x000fe2000f8e0225 */
[----:B------:R-:W-:Y:S02]  /*5b70*/  @!UP0 UMOV UR5, UR10 ;  /* 0x0000000a00058c82 */ /* 0x000fe40008000000 */
[----:B------:R-:W-:Y:S02]  /*5b80*/  UIMAD UR38, UR5, UR43, UR7 ;  /* 0x0000002b052672a4 */ /* 0x000fe4000f8e0207 */
[----:B------:R-:W-:Y:S11]  /*5b90*/  UIMAD UR37, UR6, UR58, UR4 ;  /* 0x0000003a062572a4 */ /* 0x000ff6000f8e0204 */
[----:B------:R-:W-:Y:S01]  /*5ba0*/  @!UPT UIADD3 URZ, UPT, UPT, URZ, URZ, URZ ;  /* 0x000000fffffff290 */ /* 0x000fe2000fffe0ff */
.L_x_92:
[----:B------:R-:W-:Y:S01]  /*5bb0*/  UISETP.NE.AND UP0, UPT, UR39, 0x1, UPT ;  /* 0x000000012700788c */ /* 0x000fe2000bf05270 */
[----:B------:R-:W-:Y:S01]  /*5bc0*/  R2UR UR11, R59 ;  /* 0x000000003b0b72ca */ /* 0x000fe200000e0000 */
[----:B------:R-:W-:Y:S01]  /*5bd0*/  USHF.L.U32 UR50, UR25, 0x6, URZ ;  /* 0x0000000619327899 */ /* 0x000fe200080006ff */
[----:B------:R-:W-:Y:S01]  /*5be0*/  IADD3 R51, PT, PT, R51, 0x1, RZ ;  /* 0x0000000133337810 */ /* 0x000fe20007ffe0ff */
[----:B------:R-:W-:Y:S07]  /*5bf0*/  USHF.L.U32 UR49, UR26, 0x6, URZ ;  /* 0x000000061a317899 */ /* 0x000fee00080006ff */
[----:B------:R-:W1:Y:S01]  /*5c00*/  @!UP0 LDCU.128 UR12, c[0x0][0xb10] ;  /* 0x00016200ff0c87ac */ /* 0x000e620008000c00 */
[----:B------:R-:W2:Y:S01]  /*5c10*/  @!UP0 LDCU UR5, c[0x0][0xb0c] ;  /* 0x00016180ff0587ac */ /* 0x000ea20008000800 */
[----:B------:R-:W3:Y:S01]  /*5c20*/  @!UP0 LDCU UR10, c[0x0][0xb20] ;  /* 0x00016400ff0a87ac */ /* 0x000ee20008000800 */
[----:B-1----:R-:W-:Y:S02]  /*5c30*/  UIMAD.WIDE.U32 UR8, UR38, UR12, URZ ;  /* 0x0000000c260872a5 */ /* 0x002fe4000f8e00ff */
[----:B------:R-:W-:Y:S02]  /*5c40*/  UIMAD.WIDE.U32 UR6, UR37, UR15, URZ ;  /* 0x0000000f250672a5 */ /* 0x000fe4000f8e00ff */
[----:B------:R-:W-:Y:S03]  /*5c50*/  @!UP0 UISETP.NE.AND UP1, UPT, UR14, 0x1, UPT ;  /* 0x000000010e00888c */ /* 0x000fe6000bf25270 */
[----:B------:R-:W-:Y:S01]  /*5c60*/  @!UP0 UMOV UR4, UR9 ;  /* 0x0000000900048c82 */ /* 0x000fe20008000000 */
[----:B--2---:R-:W-:Y:S02]  /*5c70*/  @!UP0 UISETP.NE.AND UP2, UPT, UR5, 0x1, UPT ;  /* 0x000000010500888c */ /* 0x004fe4000bf45270 */
[----:B------:R-:W-:Y:S01]  /*5c80*/  @!UP0 USHF.R.U32.HI UR4, URZ, UR13, UR4 ;  /* 0x0000000dff048299 */ /* 0x000fe20008011604 */
[----:B------:R-:W-:Y:S02]  /*5c90*/  @!UP0 UMOV UR6, UR7 ;  /* 0x0000000700068c82 */ /* 0x000fe40008000000 */
[----:B---3--:R-:W-:Y:S02]  /*5ca0*/  @!UP0 USHF.R.U32.HI UR6, URZ, UR10, UR6 ;  /* 0x0000000aff068299 */ /* 0x008fe40008011606 */
[----:B------:R-:W-:Y:S02]  /*5cb0*/  @!UP0 USEL UR7, UR38, UR4, !UP2 ;  /* 0x0000000426078287 */ /* 0x000fe4000d000000 */
[----:B------:R-:W-:Y:S04]  /*5cc0*/  @!UP0 USEL UR6, UR37, UR6, !UP1 ;  /* 0x0000000625068287 */ /* 0x000fe8000c800000 */
[----:B------:R-:W-:Y:S02]  /*5cd0*/  @!UP0 UIADD3 UR4, UPT, UPT, -UR7, UR6, URZ ;  /* 0x0000000607048290 */ /* 0x000fe4000fffe1ff */
[----:B------:R-:W-:Y:S02]  /*5ce0*/  @!UP0 UIADD3 UR6, UPT, UPT, UR7, -UR6, URZ ;  /* 0x8000000607068290 */ /* 0x000fe4000fffe0ff */
[----:B------:R-:W-:Y:S02]  /*5cf0*/  @!UP0 UIMAD UR38, UR4, UR5, UR38 ;  /* 0x00000005042682a4 */ /* 0x000fe4000f8e0226 */
[----:B------:R-:W-:Y:S02]  /*5d00*/  @!UP0 UIMAD UR37, UR6, UR14, UR37 ;  /* 0x0000000e062582a4 */ /* 0x000fe4000f8e0225 */
[----:B------:R-:W-:Y:S09]  /*5d10*/  ULOP3.LUT UP0, URZ, UR11, 0x1b0, URZ, 0xc0, !UPT ;  /* 0x000001b00bff7892 */ /* 0x000ff2000f80c0ff */
[----:B------:R-:W-:Y:S05]  /*5d20*/  BRA.U !UP0, `(.L_x_93) ;  /* 0x00000001087c7547 */ /* 0x000fea000b800000 */
[----:B------:R-:W1:Y:S01]  /*5d30*/  LDCU.64 UR8, c[0x4][0x80] ;  /* 0x01001000ff0877ac */ /* 0x000e620008000a00 */
[----:B------:R-:W-:Y:S01]  /*5d40*/  MOV R2, 0x0 ;  /* 0x0000000000027802 */ /* 0x000fe20000000f00 */
[----:B------:R-:W-:Y:S02]  /*5d50*/  HFMA2 R12, -RZ, RZ, 0, 5.9604644775390625e-08 ;  /* 0x00000001ff0c7431 */ /* 0x000fe400000001ff */
[----:B------:R-:W-:Y:S01]  /*5d60*/  IMAD.MOV.U32 R8, RZ, RZ, 0x70 ;  /* 0x00000070ff087424 */ /* 0x000fe200078e00ff */
[----:B------:R2:W3:Y:S01]  /*5d70*/  LDC.64 R14, c[0x4][R2] ;  /* 0x01000000020e7b82 */ /* 0x0004e20000000a00 */
[----:B------:R-:W4:Y:S01]  /*5d80*/  LDCU.64 UR6, c[0x4][0x88] ;  /* 0x01001100ff0677ac */ /* 0x000f220008000a00 */
[----:B------:R-:W-:Y:S01]  /*5d90*/  IMAD.MOV.U32 R13, RZ, RZ, RZ ;  /* 0x000000ffff0d7224 */ /* 0x000fe200078e00ff */
[----:B------:R-:W2:Y:S01]  /*5da0*/  LDCU.64 UR4, c[0x4][0x8] ;  /* 0x01000100ff0477ac */ /* 0x000ea20008000a00 */
[----:B-1----:R-:W-:Y:S01]  /*5db0*/  MOV R5, UR9 ;  /* 0x0000000900057c02 */ /* 0x002fe20008000f00 */
[----:B------:R-:W-:Y:S01]  /*5dc0*/  IMAD.U32 R4, RZ, RZ, UR8 ;  /* 0x00000008ff047e24 */ /* 0x000fe2000f8e00ff */
[----:B----4-:R-:W-:Y:S01]  /*5dd0*/  MOV R7, UR7 ;  /* 0x0000000700077c02 */ /* 0x010fe20008000f00 */
[----:B------:R-:W-:Y:S01]  /*5de0*/  IMAD.U32 R6, RZ, RZ, UR6 ;  /* 0x00000006ff067e24 */ /* 0x000fe2000f8e00ff */
[----:B--2---:R-:W-:Y:S01]  /*5df0*/  MOV R11, UR5 ;  /* 0x00000005000b7c02 */ /* 0x004fe20008000f00 */
[----:B------:R-:W-:Y:S02]  /*5e00*/  IMAD.U32 R10, RZ, RZ, UR4 ;  /* 0x00000004ff0a7e24 */ /* 0x000fe4000f8e00ff */
[----:B------:R-:W-:Y:S07]  /*5e10*/  LEPC R20, `(.L_x_94) ;  /* 0x000000001014794e */ /* 0x000fee0000000000 */
[----:B---3-5:R-:W-:Y:S05]  /*5e20*/  CALL.ABS.NOINC R14 ;  /* 0x000000000e007343 */ /* 0x028fea0003c00000 */
.L_x_94:
[----:B------:R-:W1:Y:S01]  /*5e30*/  LDCU.64 UR8, c[0x4][0x80] ;  /* 0x01001000ff0877ac */ /* 0x000e620008000a00 */
[----:B------:R-:W2:Y:S01]  /*5e40*/  LDC.64 R2, c[0x4][R2] ;  /* 0x0100000002027b82 */ /* 0x000ea20000000a00 */
[----:B------:R-:W-:Y:S02]  /*5e50*/  HFMA2 R12, -RZ, RZ, 0, 5.9604644775390625e-08 ;  /* 0x00000001ff0c7431 */ /* 0x000fe400000001ff */
[----:B------:R-:W-:Y:S02]  /*5e60*/  IMAD.MOV.U32 R8, RZ, RZ, 0x70 ;  /* 0x00000070ff087424 */ /* 0x000fe400078e00ff */
[----:B------:R-:W-:Y:S01]  /*5e70*/  IMAD.MOV.U32 R13, RZ, RZ, RZ ;  /* 0x000000ffff0d7224 */ /* 0x000fe200078e00ff */
[----:B------:R-:W3:Y:S01]  /*5e80*/  LDCU.64 UR6, c[0x4][0x88] ;  /* 0x01001100ff0677ac */ /* 0x000ee20008000a00 */
[----:B------:R-:W4:Y:S01]  /*5e90*/  LDCU.64 UR4, c[0x4][0x8] ;  /* 0x01000100ff0477ac */ /* 0x000f220008000a00 */
[----:B-1----:R-:W-:Y:S02]  /*5ea0*/  MOV R4, UR8 ;  /* 0x0000000800047c02 */ /* 0x002fe40008000f00 */
[----:B------:R-:W-:Y:S02]  /*5eb0*/  MOV R5, UR9 ;  /* 0x0000000900057c02 */ /* 0x000fe40008000f00 */
[----:B---3--:R-:W-:Y:S01]  /*5ec0*/  MOV R7, UR7 ;  /* 0x0000000700077c02 */ /* 0x008fe20008000f00 */
[----:B------:R-:W-:Y:S01]  /*5ed0*/  IMAD.U32 R6, RZ, RZ, UR6 ;  /* 0x00000006ff067e24 */ /* 0x000fe2000f8e00ff */
[----:B----4-:R-:W-:Y:S01]  /*5ee0*/  MOV R11, UR5 ;  /* 0x00000005000b7c02 */ /* 0x010fe20008000f00 */
[----:B------:R-:W-:Y:S02]  /*5ef0*/  IMAD.U32 R10, RZ, RZ, UR4 ;  /* 0x00000004ff0a7e24 */ /* 0x000fe4000f8e00ff */
[----:B------:R-:W-:Y:S07]  /*5f00*/  LEPC R20, `(.L_x_93) ;  /* 0x000000001014794e */ /* 0x000fee0000000000 */
[----:B--2---:R-:W-:Y:S05]  /*5f10*/  CALL.ABS.NOINC R2 ;  /* 0x0000000002007343 */ /* 0x004fea0003c00000 */
.L_x_93:
[----:B------:R-:W-:Y:S02]  /*5f20*/  R2UR UR6, R49 ;  /* 0x00000000310672ca */ /* 0x000fe400000e0000 */
[----:B------:R-:W-:Y:S02]  /*5f30*/  R2UR UR5, R57 ;  /* 0x00000000390572ca */ /* 0x000fe400000e0000 */
[----:B------:R-:W-:Y:S02]  /*5f40*/  R2UR UR4, R56 ;  /* 0x00000000380472ca */ /* 0x000fe400000e0000 */
[----:B------:R-:W-:Y:S02]  /*5f50*/  ISETP.NE.U32.AND P4, PT, R42, RZ, PT ;  /* 0x000000ff2a00720c */ /* 0x000fe40003f85070 */
[----:B------:R-:W-:Y:S02]  /*5f60*/  ISETP.NE.U32.AND P2, PT, RZ, UR60, PT ;  /* 0x0000003cff007c0c */ /* 0x000fe4000bf45070 */
[----:B------:R-:W-:Y:S02]  /*5f70*/  ISETP.NE.AND.EX P4, PT, R43, RZ, PT, P4 ;  /* 0x000000ff2b00720c */ /* 0x000fe40003f85340 */
[----:B------:R-:W-:Y:S01]  /*5f80*/  ISETP.NE.AND.EX P2, PT, RZ, UR61, PT, P2 ;  /* 0x0000003dff007c0c */ /* 0x000fe2000bf45320 */
[----:B------:R-:W-:Y:S02]  /*5f90*/  UISETP.NE.AND UP2, UPT, UR6, URZ, UPT ;  /* 0x000000ff0600728c */ /* 0x000fe4000bf45270 */
[----:B------:R-:W-:Y:S04]  /*5fa0*/  UISETP.NE.U32.AND UP0, UPT, UR5, URZ, UPT ;  /* 0x000000ff0500728c */ /* 0x000fe8000bf05070 */
[----:B------:R-:W-:Y:S01]  /*5fb0*/  UISETP.NE.AND.EX UP1, UPT, UR4, URZ, UPT, UP0 ;  /* 0x000000ff0400728c */ /* 0x000fe2000bf25300 */
[----:B------:R-:W-:Y:S01]  /*5fc0*/  PLOP3.LUT P1, PT, PT, PT, UP2, 0x80, 0x8 ;  /* 0x000000000008781c */ /* 0x000fe20003f2f028 */
[----:B------:R-:W-:Y:S03]  /*5fd0*/  UPLOP3.LUT UP0, UPT, UPT, UPT, UPT, 0x40, 0x4 ;  /* 0x000000000004789c */ /* 0x000fe60003f0e870 */
[----:B------:R-:W-:Y:S06]  /*5fe0*/  @UP2 UPLOP3.LUT UP0, UPT, UPT, UPT, UP1, 0x80, 0x8 ;  /* 0x000000000008289c */ /* 0x000fec0003f0f010 */
[----:B------:R-:W-:Y:S01]  /*5ff0*/  PLOP3.LUT P0, PT, PT, PT, UP0, 0x80, 0x8 ;  /* 0x000000000008781c */ /* 0x000fe20003f0f008 */
[----:B------:R-:W-:Y:S01]  /*6000*/  @!UPT UIADD3 URZ, UPT, UPT, URZ, URZ, URZ ;  /* 0x000000fffffff290 */ /* 0x000fe2000fffe0ff */
[----:B------:R-:W-:Y:S11]  /*6010*/  BRA.U !UP1, `(.L_x_95) ;  /* 0x0000000109407547 */ /* 0x000ff6000b800000 */
[----:B------:R-:W-:Y:S01]  /*6020*/  UISETP.NE.U32.AND UP0, UPT, UR60, URZ, UPT ;  /* 0x000000ff3c00728c */ /* 0x000fe2000bf05070 */
[----:B------:R-:W-:Y:S01]  /*6030*/  R2UR UR6, R57 ;  /* 0x00000000390672ca */ /* 0x000fe200000e0000 */
[----:B------:R-:W1:Y:S01]  /*6040*/  LDCU.64 UR8, c[0x0][0x358] ;  /* 0x00006b00ff0877ac */ /* 0x000e620008000a00 */
[----:B------:R-:W-:Y:S02]  /*6050*/  HFMA2 R45, -RZ, RZ, 0, 5.9604644775390625e-08 ;  /* 0x00000001ff2d7431 */ /* 0x000fe400000001ff */
[----:B------:R-:W-:Y:S01]  /*6060*/  IMAD.MOV.U32 R0, RZ, RZ, 0x1 ;  /* 0x00000001ff007424 */ /* 0x000fe200078e00ff */
[----:B------:R-:W-:Y:S06]  /*6070*/  UISETP.NE.AND.EX UP0, UPT, UR61, URZ, UPT, UP0 ;  /* 0x000000ff3d00728c */ /* 0x000fec000bf05300 */
[----:B------:R-:W-:Y:S05]  /*6080*/  PLOP3.LUT P3, PT, PT, PT, UP0, 0x80, 0x8 ;  /* 0x000000000008781c */ /* 0x000fea0003f6f008 */
[----:B------:R-:W2:Y:S01]  /*6090*/  @UP0 LDCU.64 UR4, c[0x0][0x888] ;  /* 0x00011100ff0407ac */ /* 0x000ea20008000a00 */
[----:B------:R-:W-:Y:S07]  /*60a0*/  @UP0 UIMAD UR6, UR36, UR6, URZ ;  /* 0x00000006240602a4 */ /* 0x000fee000f8e02ff */
[----:B------:R-:W-:Y:S01]  /*60b0*/  @!P3 PRMT R45, R0, 0x7610, R45 ;  /* 0x00007610002db816 */ /* 0x000fe2000000002d */
[----:B--2---:R-:W-:Y:S06]  /*60c0*/  @UP0 UIMAD.WIDE UR4, UR6, 0x4, UR4 ;  /* 0x00000004060408a5 */ /* 0x004fec000f8e0204 */
[----:B-----5:R-:W-:Y:S02]  /*60d0*/  IMAD.U32 R26, RZ, RZ, UR4 ;  /* 0x00000004ff1a7e24 */ /* 0x020fe4000f8e00ff */
[----:B------:R-:W-:Y:S03]  /*60e0*/  IMAD.U32 R27, RZ, RZ, UR5 ;  /* 0x00000005ff1b7e24 */ /* 0x000fe6000f8e00ff */
[----:B------:R-:W2:Y:S02]  /*60f0*/  @!UP0 LDCU UR4, c[0x0][0x880] ;  /* 0x00011000ff0487ac */ /* 0x000ea40008000800 */
[----:B-1----:R1:W5:Y:S02]  /*6100*/  @P3 LDG.E R26, desc[UR8][R26.64] ;  /* 0x000000081a1a3981 */ /* 0x002364000c1e1900 */
[----:B-12---:R-:W-:Y:S02]  /*6110*/  @!P3 MOV R26, UR4 ;  /* 0x00000004001abc02 */ /* 0x006fe40008000f00 */
.L_x_95:
[----:B------:R-:W-:Y:S05]  /*6120*/  @!P4 BRA `(.L_x_96) ;  /* 0x000000000024c947 */ /* 0x000fea0003800000 */
[----:B------:R-:W-:Y:S01]  /*6130*/  ISETP.NE.U32.AND P3, PT, R40, RZ, PT ;  /* 0x000000ff2800720c */ /* 0x000fe20003f65070 */
[----:B------:R-:W1:Y:S03]  /*6140*/  LDCU.64 UR4, c[0x0][0x358] ;  /* 0x00006b00ff0477ac */ /* 0x000e660008000a00 */
[----:B------:R-:W-:Y:S11]  /*6150*/  ISETP.NE.AND.EX P3, PT, R41, RZ, PT, P3 ;  /* 0x000000ff2900720c */ /* 0x000ff60003f65330 */
[----:B------:R-:W-:Y:S02]  /*6160*/  @!UPT UIADD3 URZ, UPT, UPT, URZ, URZ, URZ ;  /* 0x000000fffffff290 */ /* 0x000fe4000fffe0ff */
[----:B------:R-:W2:Y:S01]  /*6170*/  @P3 LDC.64 R2, c[0x0][0x8a8] ;  /* 0x00022a00ff023b82 */ /* 0x000ea20000000a00 */
[----:B------:R-:W-:Y:S04]  /*6180*/  @P3 IMAD R0, R42, UR36, RZ ;  /* 0x000000242a003c24 */ /* 0x000fe8000f8e02ff */
[----:B--2---:R-:W-:Y:S05]  /*6190*/  @P3 IMAD.WIDE R2, R0, 0x4, R2 ;  /* 0x0000000400023825 */ /* 0x004fea00078e0202 */
[----:B-1---5:R1:W5:Y:S02]  /*61a0*/  @P3 LDG.E R24, desc[UR4][R2.64] ;  /* 0x0000000402183981 */ /* 0x022364000c1e1900 */
[----:B-1----:R-:W2:Y:S02]  /*61b0*/  @!P3 LDC R24, c[0x0][0x8a0] ;  /* 0x00022800ff18bb82 */ /* 0x002ea40000000800 */
.L_x_96:
[----:B-----5:R-:W-:Y:S01]  /*61c0*/  FSETP.NEU.AND P3, PT, R26, RZ, PT ;  /* 0x000000ff1a00720b */ /* 0x020fe20003f6d000 */
[----:B------:R-:W-:Y:S01]  /*61d0*/  IMAD.U32 R2, RZ, RZ, UR46 ;  /* 0x0000002eff027e24 */ /* 0x000fe2000f8e00ff */
[----:B------:R-:W-:Y:S01]  /*61e0*/  SEL R5, RZ, 0xffffffff, P2 ;  /* 0xffffffffff057807 */ /* 0x000fe20001000000 */
[----:B------:R-:W-:Y:S01]  /*61f0*/  ULOP3.LUT UR4, UR55, 0x1, URZ, 0x3c, !UPT ;  /* 0x0000000137047892 */ /* 0x000fe2000f8e3cff */
[----:B------:R-:W-:Y:S01]  /*6200*/  @P1 LOP3.LUT P2, RZ, R45, 0xff, RZ, 0xc0, !PT ;  /* 0x000000ff2dff1812 */ /* 0x000fe2000784c0ff */
[----:B------:R-:W-:Y:S01]  /*6210*/  BSSY B1, `(.L_x_97) ;  /* 0x000003d000017945 */ /* 0x000fe20003800000 */
[----:B------:R-:W-:Y:S01]  /*6220*/  @P1 SEL R0, RZ, 0xffffffff, P3 ;  /* 0xffffffffff001807 */ /* 0x000fe20001800000 */
[----:B------:R-:W-:Y:S01]  /*6230*/  IMAD.MOV.U32 R65, RZ, RZ, 0x1 ;  /* 0x00000001ff417424 */ /* 0x000fe200078e00ff */
[----:B------:R-:W-:Y:S01]  /*6240*/  LEA R2, R2, UR44, 0x3 ;  /* 0x0000002c02027c11 */ /* 0x000fe2000f8e18ff */
[----:B------:R-:W-:Y:S01]  /*6250*/  IMAD.U32 R63, RZ, RZ, UR4 ;  /* 0x00000004ff3f7e24 */ /* 0x000fe2000f8e00ff */
[----:B------:R-:W-:Y:S01]  /*6260*/  @P0 SEL R0, R5, R0, !P2 ;  /* 0x0000000005000207 */ /* 0x000fe20005000000 */
[----:B------:R-:W-:Y:S01]  /*6270*/  IMAD.U32 R64, RZ, RZ, UR46 ;  /* 0x0000002eff407e24 */ /* 0x000fe2000f8e00ff */
[----:B------:R-:W-:Y:S02]  /*6280*/  LEA R27, R22, UR44, 0x3 ;  /* 0x0000002c161b7c11 */ /* 0x000fe4000f8e18ff */
[----:B------:R-:W-:Y:S02]  /*6290*/  CS2R R38, SRZ ;  /* 0x0000000000267805 */ /* 0x000fe4000001ff00 */
[----:B------:R-:W-:Y:S02]  /*62a0*/  @P1 LOP3.LUT R0, R0, 0x1, RZ, 0xc0, !PT ;  /* 0x0000000100001812 */ /* 0x000fe400078ec0ff */
[----:B------:R-:W-:Y:S02]  /*62b0*/  CS2R R36, SRZ ;  /* 0x0000000000247805 */ /* 0x000fe4000001ff00 */
[----:B------:R-:W-:Y:S02]  /*62c0*/  SHF.L.U32 R3, R53, 0x1f, RZ ;  /* 0x0000001f35037819 */ /* 0x000fe400000006ff */
[----:B------:R-:W-:Y:S02]  /*62d0*/  CS2R R30, SRZ ;  /* 0x00000000001e7805 */ /* 0x000fe4000001ff00 */
[----:B------:R-:W-:Y:S02]  /*62e0*/  ISETP.NE.U32.OR P5, PT, R0, 0x1, !P1 ;  /* 0x000000010000780c */ /* 0x000fe40004fa5470 */
[----:B------:R-:W-:Y:S02]  /*62f0*/  CS2R R28, SRZ ;  /* 0x00000000001c7805 */ /* 0x000fe4000001ff00 */
[----:B------:R-:W-:Y:S02]  /*6300*/  PLOP3.LUT P2, PT, PT, PT, UP1, 0x80, 0x8 ;  /* 0x000000000008781c */ /* 0x000fe40003f4f018 */
[----:B------:R-:W-:Y:S02]  /*6310*/  LEA.HI R25, R22, R22, RZ, 0x1 ;  /* 0x0000001616197211 */ /* 0x000fe400078f08ff */
[----:B------:R-:W-:Y:S02]  /*6320*/  LOP3.LUT P4, R50, R45, 0xff, RZ, 0xc0, !PT ;  /* 0x000000ff2d327812 */ /* 0x000fe4000788c0ff */
[----:B------:R-:W-:Y:S02]  /*6330*/  SEL R4, RZ, 0xffffffff, P3 ;  /* 0xffffffffff047807 */ /* 0x000fe40001800000 */
[----:B------:R-:W-:Y:S02]  /*6340*/  P2R R61, PR, RZ, 0x20 ;  /* 0x00000020ff3d7803 */ /* 0x000fe40000000000 */
[----:B------:R-:W-:Y:S03]  /*6350*/  @P5 SHF.L.U32 R0, R63, 0x1f, RZ ;  /* 0x0000001f3f005819 */ /* 0x000fe600000006ff */
[----:B------:R-:W-:Y:S01]  /*6360*/  @P2 SEL R4, R5, R4, !P4 ;  /* 0x0000000405042207 */ /* 0x000fe20006000000 */
[----:B------:R1:W3:Y:S03]  /*6370*/  @P5 SYNCS.PHASECHK.TRANS64.TRYWAIT P1, [R2+URZ+0x40], R0 ;  /* 0x00004000020055a7 */ /* 0x0002e600080211ff */
[----:B------:R-:W-:Y:S04]  /*6380*/  LOP3.LUT R4, R4, 0x1, RZ, 0xc0, !PT ;  /* 0x0000000104047812 */ /* 0x000fe800078ec0ff */
[----:B------:R-:W-:Y:S04]  /*6390*/  ISETP.NE.U32.AND P2, PT, R4, 0x1, PT ;  /* 0x000000010400780c */ /* 0x000fe80003f45070 */
[----:B------:R-:W-:Y:S01]  /*63a0*/  P2R R66, PR, RZ, 0x4 ;  /* 0x00000004ff427803 */ /* 0x000fe20000000000 */
[----:B------:R4:W2:Y:S01]  /*63b0*/  SYNCS.PHASECHK.TRANS64.TRYWAIT P0, [R27+URZ+0xa0], R3 ;  /* 0x0000a0031b0075a7 */ /* 0x0008a200080011ff */
[C---:B-1----:R-:W-:Y:S01]  /*63c0*/  IMAD.SHL.U32 R0, R25.reuse, 0x20, RZ ;  /* 0x0000002019007824 */ /* 0x042fe200078e00ff */
[----:B------:R-:W-:Y:S04]  /*63d0*/  LOP3.LUT R25, R25, 0xffe, RZ, 0xc0, !PT ;  /* 0x00000ffe19197812 */ /* 0x000fe800078ec0ff */
[----:B------:R-:W-:Y:S01]  /*63e0*/  LOP3.LUT R0, R0, 0xffffffc0, RZ, 0xc0, !PT ;  /* 0xffffffc000007812 */ /* 0x000fe200078ec0ff */
[----:B------:R-:W-:Y:S04]  /*63f0*/  IMAD.IADD R25, R22, 0x1, -R25 ;  /* 0x0000000116197824 */ /* 0x000fe800078e0a19 */
[----:B------:R-:W-:Y:S04]  /*6400*/  IMAD.IADD R0, R23, 0x1, R0 ;  /* 0x0000000117007824 */ /* 0x000fe800078e0200 */
[----:B------:R-:W-:Y:S01]  /*6410*/  IMAD R25, R25, 0x100000, R0 ;  /* 0x0010000019197824 */ /* 0x000fe200078e0200 */
[----:B---3--:R-:W-:Y:S01]  /*6420*/  @P5 SEL R65, RZ, 0x1, !P1 ;  /* 0x00000001ff415807 */ /* 0x008fe20004800000 */
[----:B----4-:R-:W-:Y:S06]  /*6430*/  @!P5 BRA `(.L_x_98) ;  /* 0x000000000068d947 */ /* 0x010fec0003800000 */
[----:B------:R-:W-:Y:S01]  /*6440*/  HFMA2 R31, -RZ, RZ, 0, 0 ;  /* 0x00000000ff1f7431 */ /* 0x000fe200000001ff */
[----:B------:R-:W-:Y:S01]  /*6450*/  ISETP.NE.AND P1, PT, R65, RZ, PT ;  /* 0x000000ff4100720c */ /* 0x000fe20003f25270 */
[----:B------:R-:W-:Y:S01]  /*6460*/  IMAD.U32 R0, RZ, RZ, UR46 ;  /* 0x0000002eff007e24 */ /* 0x000fe2000f8e00ff */
[----:B------:R-:W-:Y:S11]  /*6470*/  BSSY B0, `(.L_x_99) ;  /* 0x0000005000007945 */ /* 0x000ff60003800000 */
[----:B------:R-:W-:Y:S05]  /*6480*/  @P1 BRA `(.L_x_100) ;  /* 0x00000000000c1947 */ /* 0x000fea0003800000 */
[----:B------:R-:W-:Y:S04]  /*6490*/  SHF.L.U32 R4, R63, 0x1f, RZ ;  /* 0x0000001f3f047819 */ /* 0x000fe800000006ff */
[----:B------:R-:W1:Y:S02]  /*64a0*/  SYNCS.PHASECHK.TRANS64.TRYWAIT P1, [R2+URZ+0x40], R4 ;  /* 0x00004004020075a7 */ /* 0x000e6400080211ff */
[----:B-1----:R-:W-:Y:S05]  /*64b0*/  @!P1 BRA `(.L_x_101) ;  /* 0x0000001c00b49947 */ /* 0x002fea0003800000 */
.L_x_100:
[----:B------:R-:W-:Y:S05]  /*64c0*/  BSYNC B0 ;  /* 0x0000000000007941 */ /* 0x000fea0003800000 */
.L_x_99:
[----:B------:R-:W-:Y:S01]  /*64d0*/  ISETP.NE.AND P1, PT, R66, RZ, PT ;  /* 0x000000ff4200720c */ /* 0x000fe20003f25270 */
[----:B------:R-:W-:Y:S01]  /*64e0*/  IMAD.MOV.U32 R30, RZ, RZ, RZ ;  /* 0x000000ffff1e7224 */ /* 0x000fe200078e00ff */
[----:B------:R-:W-:Y:S02]  /*64f0*/  CS2R R28, SRZ ;  /* 0x00000000001c7805 */ /* 0x000fe4000001ff00 */
[----:B------:R-:W-:Y:S02]  /*6500*/  CS2R R38, SRZ ;  /* 0x0000000000267805 */ /* 0x000fe4000001ff00 */
[----:B------:R-:W-:Y:S07]  /*6510*/  CS2R R36, SRZ ;  /* 0x0000000000247805 */ /* 0x000fee000001ff00 */
[----:B-1----:R-:W-:Y:S01]  /*6520*/  @P1 IMAD R2, R0, 0x800, R44 ;  /* 0x0000080000021824 */ /* 0x002fe200078e022c */
[----:B------:R-:W-:Y:S05]  /*6530*/  @P1 WARPSYNC.ALL ;  /* 0x0000000000001948 */ /* 0x000fea0003800000 */
[----:B------:R-:W-:Y:S01]  /*6540*/  @P1 LEA R2, R2, UR44, 0x1 ;  /* 0x0000002c02021c11 */ /* 0x000fe2000f8e08ff */
[----:B------:R-:W-:Y:S04]  /*6550*/  UIADD3 UR4, UPT, UPT, UR46, 0x1, URZ ;  /* 0x000000012e047890 */ /* 0x000fe8000fffe0ff */
[----:B------:R1:W3:Y:S01]  /*6560*/  @P1 LDSM.16.M88.4 R28, [R2+0x200] ;  /* 0x00020000021c183b */ /* 0x0002e20000000200 */
[----:B------:R-:W-:Y:S01]  /*6570*/  UISETP.NE.AND UP0, UPT, UR4, 0x3, UPT ;  /* 0x000000030400788c */ /* 0x000fe2000bf05270 */
[----:B------:R-:W-:Y:S03]  /*6580*/  @P1 IMAD R0, R54, 0x2, R2 ;  /* 0x0000000236001824 */ /* 0x000fe600078e0202 */
[----:B------:R-:W-:Y:S02]  /*6590*/  USEL UR5, URZ, 0x1, UP0 ;  /* 0x00000001ff057887 */ /* 0x000fe40008000000 */
[----:B------:R1:W4:Y:S01]  /*65a0*/  @P1 LDSM.16.M88.4 R36, [R0+0x200] ;  /* 0x000200000024183b */ /* 0x0003220000000200 */
[----:B------:R-:W-:Y:S03]  /*65b0*/  USEL UR4, UR4, URZ, UP0 ;  /* 0x000000ff04047287 */ /* 0x000fe60008000000 */
[----:B------:R-:W-:Y:S03]  /*65c0*/  LOP3.LUT R63, R63, UR5, RZ, 0x3c, !PT ;  /* 0x000000053f3f7c12 */ /* 0x000fe6000f8e3cff */
[----:B------:R-:W-:Y:S02]  /*65d0*/  IMAD.U32 R64, RZ, RZ, UR4 ;  /* 0x00000004ff407e24 */ /* 0x000fe4000f8e00ff */
.L_x_98:
[----:B------:R-:W-:Y:S05]  /*65e0*/  BSYNC B1 ;  /* 0x0000000000017941 */ /* 0x000fea0003800000 */
.L_x_97:
[----:B-1----:R-:W-:Y:S04]  /*65f0*/  SHF.R.U32.HI R0, RZ, 0x15, R25 ;  /* 0x00000015ff007819 */ /* 0x002fe80000011619 */
[----:B------:R-:W-:Y:S01]  /*6600*/  LOP3.LUT P1, RZ, R0, 0x3, R46, 0x48, !PT ;  /* 0x0000000300ff7812 */ /* 0x000fe2000782482e */
[----:B------:R-:W-:Y:S01]  /*6610*/  @!UPT UIADD3 URZ, UPT, UPT, URZ, URZ, URZ ;  /* 0x000000fffffff290 */ /* 0x000fe2000fffe0ff */
[----:B--2---:R-:W-:Y:S11]  /*6620*/  @P0 BRA `(.L_x_102) ;  /* 0x0000000000080947 */ /* 0x004ff60003800000 */
[----:B------:R-:W1:Y:S02]  /*6630*/  SYNCS.PHASECHK.TRANS64.TRYWAIT P0, [R27+URZ+0xa0], R3 ;  /* 0x0000a0031b0075a7 */ /* 0x000e6400080011ff */
[----:B-1----:R-:W-:Y:S05]  /*6640*/  @!P0 BRA `(.L_x_103) ;  /* 0x0000001c00648947 */ /* 0x002fea0003800000 */
.L_x_102:
[----:B------:R-:W-:Y:S05]  /*6650*/  @!P1 BRA `(.L_x_104) ;  /* 0x0000000000409947 */ /* 0x000fea0003800000 */
[----:B------:R-:W2:Y:S01]  /*6660*/  LDCU.64 UR8, c[0x4][0x70] ;  /* 0x01000e00ff0877ac */ /* 0x000ea20008000a00 */
[----:B-1----:R-:W-:Y:S01]  /*6670*/  MOV R3, 0x0 ;  /* 0x0000000000037802 */ /* 0x002fe20000000f00 */
[----:B------:R-:W-:Y:S02]  /*6680*/  HFMA2 R12, -RZ, RZ, 0, 5.9604644775390625e-08 ;  /* 0x00000001ff0c7431 */ /* 0x000fe400000001ff */
[----:B------:R-:W-:Y:S02]  /*6690*/  IMAD.MOV.U32 R8, RZ, RZ, 0x192 ;  /* 0x00000192ff087424 */ /* 0x000fe400078e00ff */
[----:B------:R-:W-:Y:S01]  /*66a0*/  IMAD.MOV.U32 R13, RZ, RZ, RZ ;  /* 0x000000ffff0d7224 */ /* 0x000fe200078e00ff */
[----:B------:R-:W1:Y:S01]  /*66b0*/  LDCU.64 UR6, c[0x4][0x78] ;  /* 0x01000f00ff0677ac */ /* 0x000e620008000a00 */
[----:B------:R-:W3:Y:S01]  /*66c0*/  LDC.64 R2, c[0x4][R3] ;  /* 0x0100000003027b82 */ /* 0x000ee20000000a00 */
[----:B------:R-:W5:Y:S01]  /*66d0*/  LDCU.64 UR4, c[0x4][0x10] ;  /* 0x01000200ff0477ac */ /* 0x000f620008000a00 */
[----:B--2---:R-:W-:Y:S01]  /*66e0*/  MOV R5, UR9 ;  /* 0x0000000900057c02 */ /* 0x004fe20008000f00 */
[----:B------:R-:W-:Y:S01]  /*66f0*/  IMAD.U32 R4, RZ, RZ, UR8 ;  /* 0x00000008ff047e24 */ /* 0x000fe2000f8e00ff */
[----:B-1----:R-:W-:Y:S01]  /*6700*/  MOV R7, UR7 ;  /* 0x0000000700077c02 */ /* 0x002fe20008000f00 */
[----:B------:R-:W-:Y:S01]  /*6710*/  IMAD.U32 R6, RZ, RZ, UR6 ;  /* 0x00000006ff067e24 */ /* 0x000fe2000f8e00ff */
[----:B-----5:R-:W-:Y:S01]  /*6720*/  MOV R11, UR5 ;  /* 0x00000005000b7c02 */ /* 0x020fe20008000f00 */
[----:B------:R-:W-:Y:S02]  /*6730*/  IMAD.U32 R10, RZ, RZ, UR4 ;  /* 0x00000004ff0a7e24 */ /* 0x000fe4000f8e00ff */
[----:B------:R-:W-:Y:S07]  /*6740*/  LEPC R20, `(.L_x_104) ;  /* 0x000000001014794e */ /* 0x000fee0000000000 */
[----:B---34-:R-:W-:Y:S05]  /*6750*/  CALL.ABS.NOINC R2 ;  /* 0x0000000002007343 */ /* 0x018fea0003c00000 */
.L_x_104:
[----:B------:R-:W-:Y:S05]  /*6760*/  WARPSYNC.ALL ;  /* 0x0000000000007948 */ /* 0x000fea0003800000 */
[----:B------:R-:W-:Y:S01]  /*6770*/  R2UR UR4, R25 ;  /* 0x00000000190472ca */ /* 0x000fe200000e0000 */
[----:B-1-3--:R-:W-:Y:S01]  /*6780*/  HADD2.F32 R3, -RZ, R28.H0_H0 ;  /* 0x2000001cff037230 */ /* 0x00afe20000004100 */
[----:B------:R-:W-:Y:S01]  /*6790*/  SHF.L.U32 R62, R54, 0x1, RZ ;  /* 0x00000001363e7819 */ /* 0x000fe200000006ff */
[----:B------:R-:W-:Y:S01]  /*67a0*/  HADD2.F32 R20, -RZ, R30.H0_H0 ;  /* 0x2000001eff147230 */ /* 0x000fe20000004100 */
[----:B------:R-:W-:Y:S01]  /*67b0*/  ISETP.NE.AND P0, PT, R55, RZ, PT ;  /* 0x000000ff3700720c */ /* 0x000fe20003f05270 */
[----:B------:R-:W-:Y:S08]  /*67c0*/  BSSY.RECONVERGENT B0, `(.L_x_105) ;  /* 0x000004e000007945 */ /* 0x000ff00003800200 */
[----:B------:R-:W1:Y:S02]  /*67d0*/  LDTM.16dp256bit.x4 R4, tmem[UR4] ;  /* 0x00000004000479ee */ /* 0x000e640008120000 */
[C---:B-1----:R-:W-:Y:S01]  /*67e0*/  FMUL R0, R24.reuse, R4 ;  /* 0x0000000418007220 */ /* 0x042fe20000400000 */
[----:B------:R-:W-:Y:S02]  /*67f0*/  HADD2.F32 R4, -RZ, R28.H1_H1 ;  /* 0x3000001cff047230 */ /* 0x000fe40000004100 */
[----:B------:R-:W-:Y:S01]  /*6800*/  FMUL R2, R24, R5 ;  /* 0x0000000518027220 */ /* 0x000fe20000400000 */
[--C-:B------:R-:W-:Y:S02]  /*6810*/  HADD2.F32 R5, -RZ, R29.reuse.H0_H0 ;  /* 0x2000001dff057230 */ /* 0x100fe40000004100 */
[----:B------:R-:W-:Y:S01]  /*6820*/  FFMA R0, R26, R3, R0 ;  /* 0x000000031a007223 */ /* 0x000fe20000000000 */
[----:B------:R-:W-:Y:S01]  /*6830*/  FMUL R3, R24, R6 ;  /* 0x0000000618037220 */ /* 0x000fe20000400000 */
[----:B------:R-:W-:Y:S02]  /*6840*/  HADD2.F32 R6, -RZ, R29.H1_H1 ;  /* 0x3000001dff067230 */ /* 0x000fe40000004100 */
[----:B------:R-:W-:Y:S01]  /*6850*/  FFMA R2, R26, R4, R2 ;  /* 0x000000041a027223 */ /* 0x000fe20000000002 */
[----:B------:R-:W-:Y:S01]  /*6860*/  FMUL R7, R24, R7 ;  /* 0x0000000718077220 */ /* 0x000fe20000400000 */
[----:B------:R-:W-:Y:S01]  /*6870*/  FFMA R3, R26, R5, R3 ;  /* 0x000000051a037223 */ /* 0x000fe20000000003 */
[C---:B------:R-:W-:Y:S01]  /*6880*/  FMUL R4, R24.reuse, R8 ;  /* 0x0000000818047220 */ /* 0x040fe20000400000 */
[----:B------:R-:W-:Y:S01]  /*6890*/  FMUL R5, R24, R9 ;  /* 0x0000000918057220 */ /* 0x000fe20000400000 */
[----:B------:R-:W-:Y:S01]  /*68a0*/  F2FP.F16.F32.PACK_AB R32, R2, R0 ;  /* 0x000000000220723e */ /* 0x000fe200000000ff */
[C---:B------:R-:W-:Y:S01]  /*68b0*/  FFMA R7, R26.reuse, R6, R7 ;  /* 0x000000061a077223 */ /* 0x040fe20000000007 */
[----:B------:R-:W-:Y:S02]  /*68c0*/  HADD2.F32 R0, -RZ, R30.H1_H1 ;  /* 0x3000001eff007230 */ /* 0x000fe40000004100 */
[----:B------:R-:W-:Y:S01]  /*68d0*/  FFMA R4, R26, R20, R4 ;  /* 0x000000141a047223 */ /* 0x000fe20000000004 */
[--C-:B------:R-:W-:Y:S02]  /*68e0*/  HADD2.F32 R2, -RZ, R31.reuse.H0_H0 ;  /* 0x2000001fff027230 */ /* 0x100fe40000004100 */
[----:B------:R-:W-:Y:S01]  /*68f0*/  FMUL R6, R24, R10 ;  /* 0x0000000a18067220 */ /* 0x000fe20000400000 */
[----:B------:R-:W-:Y:S01]  /*6900*/  F2FP.F16.F32.PACK_AB R33, R7, R3 ;  /* 0x000000030721723e */ /* 0x000fe200000000ff */
[----:B------:R-:W-:Y:S02]  /*6910*/  HADD2.F32 R3, -RZ, R31.H1_H1 ;  /* 0x3000001fff037230 */ /* 0x000fe40000004100 */
[----:B------:R-:W-:Y:S01]  /*6920*/  FFMA R5, R26, R0, R5 ;  /* 0x000000001a057223 */ /* 0x000fe20000000005 */
[C---:B------:R-:W-:Y:S01]  /*6930*/  FMUL R11, R24.reuse, R11 ;  /* 0x0000000b180b7220 */ /* 0x040fe20000400000 */
[--C-:B----4-:R-:W-:Y:S02]  /*6940*/  HADD2.F32 R7, -RZ, R36.reuse.H0_H0 ;  /* 0x20000024ff077230 */ /* 0x110fe40000004100 */
[C---:B------:R-:W-:Y:S01]  /*6950*/  FMUL R8, R24.reuse, R12 ;  /* 0x0000000c18087220 */ /* 0x040fe20000400000 */
[----:B------:R-:W-:Y:S02]  /*6960*/  HADD2.F32 R0, -RZ, R36.H1_H1 ;  /* 0x30000024ff007230 */ /* 0x000fe40000004100 */
[----:B------:R-:W-:Y:S01]  /*6970*/  FMUL R9, R24, R13 ;  /* 0x0000000d18097220 */ /* 0x000fe20000400000 */
[C---:B------:R-:W-:Y:S01]  /*6980*/  FFMA R6, R26.reuse, R2, R6 ;  /* 0x000000021a067223 */ /* 0x040fe20000000006 */
[C---:B------:R-:W-:Y:S01]  /*6990*/  FFMA R11, R26.reuse, R3, R11 ;  /* 0x000000031a0b7223 */ /* 0x040fe2000000000b */
[C---:B------:R-:W-:Y:S01]  /*69a0*/  FFMA R8, R26.reuse, R7, R8 ;  /* 0x000000071a087223 */ /* 0x040fe20000000008 */
[----:B------:R-:W-:Y:S01]  /*69b0*/  FFMA R9, R26, R0, R9 ;  /* 0x000000001a097223 */ /* 0x000fe20000000009 */
[--C-:B------:R-:W-:Y:S02]  /*69c0*/  HADD2.F32 R2, -RZ, R37.reuse.H0_H0 ;  /* 0x20000025ff027230 */ /* 0x100fe40000004100 */
[C---:B------:R-:W-:Y:S01]  /*69d0*/  FMUL R10, R24.reuse, R14 ;  /* 0x0000000e180a7220 */ /* 0x040fe20000400000 */
[----:B------:R-:W-:Y:S02]  /*69e0*/  HADD2.F32 R0, -RZ, R37.H1_H1 ;  /* 0x30000025ff007230 */ /* 0x000fe40000004100 */
[----:B------:R-:W-:Y:S01]  /*69f0*/  FMUL R15, R24, R15 ;  /* 0x0000000f180f7220 */ /* 0x000fe20000400000 */
[----:B------:R-:W-:Y:S01]  /*6a00*/  F2FP.F16.F32.PACK_AB R34, R5, R4 ;  /* 0x000000040522723e */ /* 0x000fe200000000ff */
[----:B------:R-:W-:Y:S01]  /*6a10*/  FFMA R10, R26, R2, R10 ;  /* 0x000000021a0a7223 */ /* 0x000fe2000000000a */
[----:B------:R-:W-:Y:S01]  /*6a20*/  FMUL R12, R24, R16 ;  /* 0x00000010180c7220 */ /* 0x000fe20000400000 */
[----:B------:R-:W-:Y:S01]  /*6a30*/  FFMA R15, R26, R0, R15 ;  /* 0x000000001a0f7223 */ /* 0x000fe2000000000f */
[--C-:B------:R-:W-:Y:S01]  /*6a40*/  HADD2.F32 R0, -RZ, R38.reuse.H0_H0 ;  /* 0x20000026ff007230 */ /* 0x100fe20000004100 */
[----:B------:R-:W-:Y:S01]  /*6a50*/  MOV R5, UR46 ;  /* 0x0000002e00057c02 */ /* 0x000fe20008000f00 */
[----:B------:R-:W-:Y:S02]  /*6a60*/  HADD2.F32 R2, -RZ, R38.H1_H1 ;  /* 0x30000026ff027230 */ /* 0x000fe40000004100 */
[C---:B------:R-:W-:Y:S01]  /*6a70*/  FMUL R13, R24.reuse, R17 ;  /* 0x00000011180d7220 */ /* 0x040fe20000400000 */
[--C-:B------:R-:W-:Y:S02]  /*6a80*/  HADD2.F32 R3, -RZ, R39.reuse.H0_H0 ;  /* 0x20000027ff037230 */ /* 0x100fe40000004100 */
[C---:B------:R-:W-:Y:S01]  /*6a90*/  FMUL R14, R24.reuse, R18 ;  /* 0x00000012180e7220 */ /* 0x040fe20000400000 */
[----:B------:R-:W-:Y:S02]  /*6aa0*/  HADD2.F32 R4, -RZ, R39.H1_H1 ;  /* 0x30000027ff047230 */ /* 0x000fe40000004100 */
[----:B------:R-:W-:Y:S01]  /*6ab0*/  FMUL R19, R24, R19 ;  /* 0x0000001318137220 */ /* 0x000fe20000400000 */
[C---:B------:R-:W-:Y:S01]  /*6ac0*/  FFMA R12, R26.reuse, R0, R12 ;  /* 0x000000001a0c7223 */ /* 0x040fe2000000000c */
[----:B------:R-:W-:Y:S01]  /*6ad0*/  LEA R5, R5, R44, 0xb ;  /* 0x0000002c05057211 */ /* 0x000fe200078e58ff */
[C---:B------:R-:W-:Y:S01]  /*6ae0*/  FFMA R13, R26.reuse, R2, R13 ;  /* 0x000000021a0d7223 */ /* 0x040fe2000000000d */
[C---:B------:R-:W-:Y:S01]  /*6af0*/  FFMA R14, R26.reuse, R3, R14 ;  /* 0x000000031a0e7223 */ /* 0x040fe2000000000e */
[----:B------:R-:W-:Y:S01]  /*6b00*/  FFMA R19, R26, R4, R19 ;  /* 0x000000041a137223 */ /* 0x000fe20000000013 */
[----:B------:R-:W-:Y:S02]  /*6b10*/  F2FP.F16.F32.PACK_AB R35, R11, R6 ;  /* 0x000000060b23723e */ /* 0x000fe400000000ff */
[----:B------:R-:W-:Y:S02]  /*6b20*/  LEA R5, R5, UR44, 0x1 ;  /* 0x0000002c05057c11 */ /* 0x000fe4000f8e08ff */
[----:B------:R-:W-:Y:S02]  /*6b30*/  F2FP.F16.F32.PACK_AB R8, R9, R8 ;  /* 0x000000080908723e */ /* 0x000fe400000000ff */
[----:B------:R-:W-:Y:S01]  /*6b40*/  F2FP.F16.F32.PACK_AB R9, R15, R10 ;  /* 0x0000000a0f09723e */ /* 0x000fe200000000ff */
[----:B------:R1:W-:Y:S01]  /*6b50*/  STSM.16.M88.4 [R5+0x200], R32 ;  /* 0x0002002005007844 */ /* 0x0003e20000000200 */
[----:B------:R-:W-:Y:S02]  /*6b60*/  F2FP.F16.F32.PACK_AB R10, R13, R12 ;  /* 0x0000000c0d0a723e */ /* 0x000fe400000000ff */
[----:B------:R-:W-:Y:S02]  /*6b70*/  F2FP.F16.F32.PACK_AB R11, R19, R14 ;  /* 0x0000000e130b723e */ /* 0x000fe400000000ff */
[----:B------:R-:W-:Y:S05]  /*6b80*/  IADD3 R0, PT, PT, R62, 0x200, R5 ;  /* 0x000002003e007810 */ /* 0x000fea0007ffe005 */
[----:B------:R1:W-:Y:S01]  /*6b90*/  STSM.16.M88.4 [R0], R8 ;  /* 0x0000000800007844 */ /* 0x0003e20000000200 */
[----:B------:R-:W-:Y:S01]  /*6ba0*/  @!PT LDS RZ, [RZ] ;  /* 0x00000000fffff984 */ /* 0x000fe20000000800 */
[----:B------:R-:W-:Y:S01]  /*6bb0*/  @!PT LDS RZ, [RZ] ;  /* 0x00000000fffff984 */ /* 0x000fe20000000800 */
[----:B------:R-:W-:Y:S01]  /*6bc0*/  @!PT LDS RZ, [RZ] ;  /* 0x00000000fffff984 */ /* 0x000fe20000000800 */
[----:B------:R-:W-:Y:S01]  /*6bd0*/  @!PT LDS RZ, [RZ] ;  /* 0x00000000fffff984 */ /* 0x000fe20000000800 */
[----:B------:R2:W-:Y:S07]  /*6be0*/  MEMBAR.ALL.CTA ;  /* 0x0000000000007992 */ /* 0x0005ee0000008000 */
[----:B--2---:R-:W2:Y:S02]  /*6bf0*/  FENCE.VIEW.ASYNC.S ;  /* 0x00000000000073c6 */ /* 0x004ea40000000000 */
[----:B--2---:R-:W-:Y:S06]  /*6c00*/  BAR.SYNC.DEFER_BLOCKING 0x1, 0x80 ;  /* 0x0042000000007b1d */ /* 0x004fec0000010000 */
[----:B------:R-:W-:Y:S05]  /*6c10*/  @P0 BRA `(.L_x_106) ;  /* 0x0000000000200947 */ /* 0x000fea0003800000 */
[----:B------:R-:W2:Y:S01]  /*6c20*/  LDCU.64 UR6, c[0x0][0x348] ;  /* 0x00006900ff0677ac */ /* 0x000ea20008000a00 */
[----:B------:R-:W-:Y:S01]  /*6c30*/  ULEA UR5, UR46, UR44, 0xc ;  /* 0x0000002c2e057291 */ /* 0x000fe2000f8e60ff */
[----:B------:R-:W-:Y:S03]  /*6c40*/  UMOV UR51, UR36 ;  /* 0x0000002400337c82 */ /* 0x000fe60008000000 */
[----:B------:R-:W-:Y:S02]  /*6c50*/  UIADD3 UR48, UPT, UPT, UR5, 0x200, URZ ;  /* 0x0000020005307890 */ /* 0x000fe4000fffe0ff */
[----:B--2---:R-:W-:Y:S04]  /*6c60*/  UIADD3 UR4, UP0, UPT, UR6, 0x680, URZ ;  /* 0x0000068006047890 */ /* 0x004fe8000ff1e0ff */
[----:B------:R-:W-:Y:S09]  /*6c70*/  UIADD3.X UR5, UPT, UPT, URZ, UR7, URZ, UP0, !UPT ;  /* 0x00000007ff057290 */ /* 0x000ff200087fe4ff */
[----:B------:R2:W-:Y:S02]  /*6c80*/  UTMASTG.3D [UR48], [UR4] ;  /* 0x00000030040073b5 */ /* 0x0005e40008010000 */
[----:B--2---:R0:W-:Y:S02]  /*6c90*/  UTMACMDFLUSH ;  /* 0x00000000000079b7 */ /* 0x0041e40000000000 */
.L_x_106:
[----:B------:R-:W-:Y:S05]  /*6ca0*/  BSYNC.RECONVERGENT B0 ;  /* 0x0000000000007941 */ /* 0x000fea0003800200 */
.L_x_105:
[----:B------:R-:W-:Y:S01]  /*6cb0*/  UIADD3 UR47, UPT, UPT, UR46, 0x1, URZ ;  /* 0x000000012e2f7890 */ /* 0x000fe2000fffe0ff */
[----:B------:R-:W-:Y:S03]  /*6cc0*/  BSSY.RECONVERGENT B0, `(.L_x_107) ;  /* 0x0000005000007945 */ /* 0x000fe60003800200 */
[----:B------:R-:W-:Y:S04]  /*6cd0*/  UISETP.NE.AND UP0, UPT, UR47, 0x3, UPT ;  /* 0x000000032f00788c */ /* 0x000fe8000bf05270 */
[----:B------:R-:W-:Y:S01]  /*6ce0*/  USEL UR45, UR47, URZ, UP0 ;  /* 0x000000ff2f2d7287 */ /* 0x000fe20008000000 */
[----:B------:R-:W-:Y:S11]  /*6cf0*/  @P0 BRA `(.L_x_108) ;  /* 0x0000000000040947 */ /* 0x000ff60003800000 */
[----:B------:R-:W-:Y:S04]  /*6d00*/  DEPBAR.LE SB0, 0x1 ;  /* 0x000080400000791a */ /* 0x000fe80000000000 */
.L_x_108:
[----:B------:R-:W-:Y:S05]  /*6d10*/  BSYNC.RECONVERGENT B0 ;  /* 0x0000000000007941 */ /* 0x000fea0003800200 */
.L_x_107:
[----:B------:R-:W-:Y:S01]  /*6d20*/  BAR.SYNC.DEFER_BLOCKING 0x1, 0x80 ;  /* 0x0042000000007b1d */ /* 0x000fe20000010000 */
[----:B------:R-:W-:Y:S01]  /*6d30*/  ISETP.NE.AND P1, PT, R61, RZ, PT ;  /* 0x000000ff3d00720c */ /* 0x000fe20003f25270 */
[----:B------:R-:W-:Y:S01]  /*6d40*/  UISETP.NE.AND UP0, UPT, UR53, URZ, UPT ;  /* 0x000000ff3500728c */ /* 0x000fe2000bf05270 */
[----:B------:R-:W-:Y:S11]  /*6d50*/  LEA R2, R64, UR44, 0x3 ;  /* 0x0000002c40027c11 */ /* 0x000ff6000f8e18ff */
[----:B------:R-:W-:Y:S01]  /*6d60*/  @P1 SHF.L.U32 R3, R63, 0x1f, RZ ;  /* 0x0000001f3f031819 */ /* 0x000fe200000006ff */
[----:B------:R-:W-:Y:S06]  /*6d70*/  BRA.U !UP0, `(.L_x_109) ;  /* 0x0000000108247547 */ /* 0x000fec000b800000 */
[----:B------:R-:W-:Y:S01]  /*6d80*/  IMAD.U32 R4, RZ, RZ, UR52 ;  /* 0x00000034ff047e24 */ /* 0x000fe2000f8e00ff */
[----:B-1----:R-:W-:Y:S01]  /*6d90*/  MOV R0, UR54 ;  /* 0x0000003600007c02 */ /* 0x002fe20008000f00 */
[----:B------:R-:W-:Y:S03]  /*6da0*/  UIADD3 UR4, UPT, UPT, UR52, 0x1, URZ ;  /* 0x0000000134047890 */ /* 0x000fe6000fffe0ff */
[----:B------:R-:W-:Y:S01]  /*6db0*/  @P1 LEA R4, R4, UR44, 0x3 ;  /* 0x0000002c04041c11 */ /* 0x000fe2000f8e18ff */
[----:B------:R-:W-:Y:S04]  /*6dc0*/  UISETP.NE.AND UP0, UPT, UR4, 0x3, UPT ;  /* 0x000000030400788c */ /* 0x000fe8000bf05270 */
[----:B------:R-:W-:Y:S01]  /*6dd0*/  @P1 VIADD R4, R4, 0x58 ;  /* 0x0000005804041836 */ /* 0x000fe20000000000 */
[----:B------:R-:W-:Y:S04]  /*6de0*/  USEL UR52, UR4, URZ, UP0 ;  /* 0x000000ff04347287 */ /* 0x000fe80008000000 */
[----:B------:R-:W-:Y:S04]  /*6df0*/  @P1 PRMT R0, R0, 0x654, R4 ;  /* 0x0000065400001816 */ /* 0x000fe80000000004 */
[----:B------:R2:W-:Y:S04]  /*6e00*/  @P1 SYNCS.ARRIVE.TRANS64.RED.A1T0 RZ, [R0+URZ], RZ ;  /* 0x000000ff00ff19a7 */ /* 0x0005e800081004ff */
.L_x_109:
[----:B------:R-:W3:Y:S01]  /*6e10*/  @P1 SYNCS.PHASECHK.TRANS64.TRYWAIT P0, [R2+URZ+0x40], R3 ;  /* 0x00004003020015a7 */ /* 0x000ee200080011ff */
[----:B------:R-:W-:Y:S01]  /*6e20*/  BSSY B1, `(.L_x_110) ;  /* 0x0000013000017945 */ /* 0x000fe20003800000 */
[----:B---3--:R-:W-:Y:S03]  /*6e30*/  @P1 SEL R65, RZ, 0x1, !P0 ;  /* 0x00000001ff411807 */ /* 0x008fe60004000000 */
[----:B------:R-:W-:Y:S05]  /*6e40*/  @!P1 BRA `(.L_x_111) ;  /* 0x0000000000409947 */ /* 0x000fea0003800000 */
[----:B------:R-:W-:Y:S01]  /*6e50*/  ISETP.NE.AND P1, PT, R66, RZ, PT ;  /* 0x000000ff4200720c */ /* 0x000fe20003f25270 */
[----:B------:R-:W-:Y:S01]  /*6e60*/  BSSY B0, `(.L_x_112) ;  /* 0x0000009000007945 */ /* 0x000fe20003800000 */
[----:B------:R-:W-:Y:S11]  /*6e70*/  ISETP.NE.AND P0, PT, R65, RZ, PT ;  /* 0x000000ff4100720c */ /* 0x000ff60003f05270 */
[----:B------:R-:W-:Y:S05]  /*6e80*/  @P1 IMAD R3, R64, 0x800, R44 ;  /* 0x0000080040031824 */ /* 0x000fea00078e022c */
[----:B------:R-:W-:Y:S05]  /*6e90*/  @P1 LEA R3, R3, UR44, 0x1 ;  /* 0x0000002c03031c11 */ /* 0x000fea000f8e08ff */
[----:B-12---:R-:W-:Y:S01]  /*6ea0*/  @P1 IMAD.IADD R0, R62, 0x1, R3 ;  /* 0x000000013e001824 */ /* 0x006fe200078e0203 */
[----:B------:R-:W-:Y:S06]  /*6eb0*/  @P0 BRA `(.L_x_113) ;  /* 0x00000000000c0947 */ /* 0x000fec0003800000 */
[----:B------:R-:W-:Y:S04]  /*6ec0*/  SHF.L.U32 R63, R63, 0x1f, RZ ;  /* 0x0000001f3f3f7819 */ /* 0x000fe800000006ff */
[----:B------:R-:W1:Y:S02]  /*6ed0*/  SYNCS.PHASECHK.TRANS64.TRYWAIT P0, [R2+URZ+0x40], R63 ;  /* 0x0000403f020075a7 */ /* 0x000e6400080011ff */
[----:B-1----:R-:W-:Y:S05]  /*6ee0*/  @!P0 BRA `(.L_x_114) ;  /* 0x0000001400508947 */ /* 0x002fea0003800000 */
.L_x_113:
[----:B------:R-:W-:Y:S05]  /*6ef0*/  BSYNC B0 ;  /* 0x0000000000007941 */ /* 0x000fea0003800000 */
.L_x_112:
[----:B------:R-:W-:Y:S11]  /*6f00*/  ISETP.NE.AND P0, PT, R66, RZ, PT ;  /* 0x000000ff4200720c */ /* 0x000ff60003f05270 */
[----:B------:R-:W-:Y:S02]  /*6f10*/  @!UPT UIADD3 URZ, UPT, UPT, URZ, URZ, URZ ;  /* 0x000000fffffff290 */ /* 0x000fe4000fffe0ff */
[----:B------:R-:W-:Y:S05]  /*6f20*/  @P0 WARPSYNC.ALL ;  /* 0x0000000000000948 */ /* 0x000fea0003800000 */
[----:B------:R3:W4:Y:S04]  /*6f30*/  @P0 LDSM.16.M88.4 R28, [R3+0x200] ;  /* 0x00020000031c083b */ /* 0x0007280000000200 */
[----:B------:R3:W2:Y:S02]  /*6f40*/  @P0 LDSM.16.M88.4 R36, [R0+0x200] ;  /* 0x000200000024083b */ /* 0x0006a40000000200 */
.L_x_111:
[----:B------:R-:W-:Y:S05]  /*6f50*/  BSYNC B1 ;  /* 0x0000000000017941 */ /* 0x000fea0003800000 */
.L_x_110:
[----:B-123--:R-:W-:Y:S05]  /*6f60*/  VIADD R0, R25, 0x20 ;  /* 0x0000002019007836 */ /* 0x00efea0000000000 */
[----:B------:R-:W-:Y:S04]  /*6f70*/  SHF.R.U32.HI R0, RZ, 0x15, R0 ;  /* 0x00000015ff007819 */ /* 0x000fe80000011600 */
[----:B------:R-:W-:Y:S11]  /*6f80*/  LOP3.LUT P0, RZ, R0, 0x3, R46, 0x48, !PT ;  /* 0x0000000300ff7812 */ /* 0x000ff6000780482e */
[----:B------:R-:W-:Y:S02]  /*6f90*/  @!UPT UIADD3 URZ, UPT, UPT, URZ, URZ, URZ ;  /* 0x000000fffffff290 */ /* 0x000fe4000fffe0ff */
[----:B------:R-:W-:Y:S05]  /*6fa0*/  @!P0 BRA `(.L_x_115) ;  /* 0x0000000000408947 */ /* 0x000fea0003800000 */
[----:B------:R-:W1:Y:S01]  /*6fb0*/  LDCU.64 UR8, c[0x4][0x70] ;  /* 0x01000e00ff0877ac */ /* 0x000e620008000a00 */
[----:B------:R-:W-:Y:S01]  /*6fc0*/  MOV R3, 0x0 ;  /* 0x0000000000037802 */ /* 0x000fe20000000f00 */
[----:B------:R-:W-:Y:S02]  /*6fd0*/  HFMA2 R12, -RZ, RZ, 0, 5.9604644775390625e-08 ;  /* 0x00000001ff0c7431 */ /* 0x000fe400000001ff */
[----:B------:R-:W-:Y:S02]  /*6fe0*/  IMAD.MOV.U32 R8, RZ, RZ, 0x192 ;  /* 0x00000192ff087424 */ /* 0x000fe400078e00ff */
[----:B------:R-:W-:Y:S01]  /*6ff0*/  IMAD.MOV.U32 R13, RZ, RZ, RZ ;  /* 0x000000ffff0d7224 */ /* 0x000fe200078e00ff */
[----:B------:R-:W2:Y:S01]  /*7000*/  LDCU.64 UR6, c[0x4][0x78] ;  /* 0x01000f00ff0677ac */ /* 0x000ea20008000a00 */
[----:B------:R-:W3:Y:S01]  /*7010*/  LDC.64 R2, c[0x4][R3] ;  /* 0x0100000003027b82 */ /* 0x000ee20000000a00 */
[----:B------:R-:W5:Y:S01]  /*7020*/  LDCU.64 UR4, c[0x4][0x10] ;  /* 0x01000200ff0477ac */ /* 0x000f620008000a00 */
[----:B-1----:R-:W-:Y:S01]  /*7030*/  MOV R5, UR9 ;  /* 0x0000000900057c02 */ /* 0x002fe20008000f00 */
[----:B------:R-:W-:Y:S01]  /*7040*/  IMAD.U32 R4, RZ, RZ, UR8 ;  /* 0x00000008ff047e24 */ /* 0x000fe2000f8e00ff */
[----:B--2---:R-:W-:Y:S01]  /*7050*/  MOV R7, UR7 ;  /* 0x0000000700077c02 */ /* 0x004fe20008000f00 */
[----:B------:R-:W-:Y:S01]  /*7060*/  IMAD.U32 R6, RZ, RZ, UR6 ;  /* 0x00000006ff067e24 */ /* 0x000fe2000f8e00ff */
[----:B-----5:R-:W-:Y:S01]  /*7070*/  MOV R11, UR5 ;  /* 0x00000005000b7c02 */ /* 0x020fe20008000f00 */
[----:B------:R-:W-:Y:S02]  /*7080*/  IMAD.U32 R10, RZ, RZ, UR4 ;  /* 0x00000004ff0a7e24 */ /* 0x000fe4000f8e00ff */
[----:B------:R-:W-:Y:S07]  /*7090*/  LEPC R20, `(.L_x_115) ;  /* 0x000000001014794e */ /* 0x000fee0000000000 */
[----:B---34-:R-:W-:Y:S05]  /*70a0*/  CALL.ABS.NOINC R2 ;  /* 0x0000000002007343 */ /* 0x018fea0003c00000 */
.L_x_115:
[----:B------:R-:W-:Y:S01]  /*70b0*/  ISETP.NE.AND P0, PT, R55, RZ, PT ;  /* 0x000000ff3700720c */ /* 0x000fe20003f05270 */
[----:B------:R-:W-:Y:S05]  /*70c0*/  WARPSYNC.ALL ;  /* 0x0000000000007948 */ /* 0x000fea0003800000 */
[----:B------:R-:W-:Y:S01]  /*70d0*/  R2UR UR4, R25 ;  /* 0x00000000190472ca */ /* 0x000fe200000e0000 */
[--C-:B----4-:R-:W-:Y:S01]  /*70e0*/  HADD2.F32 R20, -RZ, R28.reuse.H0_H0 ;  /* 0x2000001cff147230 */ /* 0x110fe20000004100 */
[----:B------:R-:W-:Y:S01]  /*70f0*/  BSSY.RECONVERGENT B0, `(.L_x_116) ;  /* 0x0000056000007945 */ /* 0x000fe20003800200 */
[----:B------:R-:W-:Y:S02]  /*7100*/  HADD2.F32 R21, -RZ, R28.H1_H1 ;  /* 0x3000001cff157230 */ /* 0x000fe40000004100 */
[--C-:B------:R-:W-:Y:S02]  /*7110*/  HADD2.F32 R25, -RZ, R29.reuse.H0_H0 ;  /* 0x2000001dff197230 */ /* 0x100fe40000004100 */
[----:B------:R-:W-:Y:S02]  /*7120*/  HADD2.F32 R28, -RZ, R30.H0_H0 ;  /* 0x2000001eff1c7230 */ /* 0x000fe40000004100 */
[--C-:B------:R-:W-:Y:S02]  /*7130*/  HADD2.F32 R32, -RZ, R36.reuse.H0_H0 ;  /* 0x20000024ff207230 */ /* 0x100fe40000004100 */
[----:B------:R-:W-:Y:S02]  /*7140*/  HADD2.F32 R33, -RZ, R36.H1_H1 ;  /* 0x30000024ff217230 */ /* 0x000fe40000004100 */
[----:B------:R-:W1:Y:S01]  /*7150*/  LDTM.16dp256bit.x4 R4, tmem[UR4+0x20] ;  /* 0x00002004000479ee */ /* 0x000e620008120000 */
[----:B------:R-:W-:Y:S01]  /*7160*/  NOP ;  /* 0x0000000000007918 */ /* 0x000fe20000000000 */
[----:B------:R-:W-:Y:S01]  /*7170*/  R2UR UR4, R27 ;  /* 0x000000001b0472ca */ /* 0x000fe200000e0000 */
[----:B------:R-:W-:Y:S02]  /*7180*/  HADD2.F32 R27, -RZ, R29.H1_H1 ;  /* 0x3000001dff1b7230 */ /* 0x000fe40000004100 */
[----:B------:R-:W-:Y:S02]  /*7190*/  HADD2.F32 R29, -RZ, R30.H1_H1 ;  /* 0x3000001eff1d7230 */ /* 0x000fe40000004100 */
[--C-:B------:R-:W-:Y:S02]  /*71a0*/  HADD2.F32 R30, -RZ, R31.reuse.H0_H0 ;  /* 0x2000001fff1e7230 */ /* 0x100fe40000004100 */
[----:B------:R-:W-:Y:S02]  /*71b0*/  HADD2.F32 R31, -RZ, R31.H1_H1 ;  /* 0x3000001fff1f7230 */ /* 0x000fe40000004100 */
[--C-:B------:R-:W-:Y:S02]  /*71c0*/  HADD2.F32 R34, -RZ, R37.reuse.H0_H0 ;  /* 0x20000025ff227230 */ /* 0x100fe40000004100 */
[----:B------:R-:W-:Y:S02]  /*71d0*/  HADD2.F32 R35, -RZ, R37.H1_H1 ;  /* 0x30000025ff237230 */ /* 0x000fe40000004100 */
[----:B------:R-:W-:Y:S01]  /*71e0*/  UIADD3 UR4, UPT, UPT, UR4, 0xc0, URZ ;  /* 0x000000c004047890 */ /* 0x000fe2000fffe0ff */
[--C-:B------:R-:W-:Y:S02]  /*71f0*/  HADD2.F32 R36, -RZ, R38.reuse.H0_H0 ;  /* 0x20000026ff247230 */ /* 0x100fe40000004100 */
[----:B------:R-:W-:Y:S01]  /*7200*/  HADD2.F32 R37, -RZ, R38.H1_H1 ;  /* 0x30000026ff257230 */ /* 0x000fe20000004100 */
[----:B------:R-:W-:Y:S01]  /*7210*/  UPRMT UR4, UR54, 0x654, UR4 ;  /* 0x0000065436047896 */ /* 0x000fe20008000004 */
[--C-:B------:R-:W-:Y:S02]  /*7220*/  HADD2.F32 R38, -RZ, R39.reuse.H0_H0 ;  /* 0x20000027ff267230 */ /* 0x100fe40000004100 */
[----:B------:R-:W-:Y:S02]  /*7230*/  HADD2.F32 R39, -RZ, R39.H1_H1 ;  /* 0x30000027ff277230 */ /* 0x000fe40000004100 */
[C---:B-1----:R-:W-:Y:S01]  /*7240*/  FMUL R4, R24.reuse, R4 ;  /* 0x0000000418047220 */ /* 0x042fe20000400000 */
[C---:B------:R-:W-:Y:S01]  /*7250*/  FMUL R5, R24.reuse, R5 ;  /* 0x0000000518057220 */ /* 0x040fe20000400000 */
[C---:B------:R-:W-:Y:S01]  /*7260*/  FMUL R6, R24.reuse, R6 ;  /* 0x0000000618067220 */ /* 0x040fe20000400000 */
[----:B------:R-:W-:Y:S01]  /*7270*/  FMUL R7, R24, R7 ;  /* 0x0000000718077220 */ /* 0x000fe20000400000 */
[----:B------:R-:W-:Y:S01]  /*7280*/  SYNCS.ARRIVE.TRANS64.RED.A1T0 RZ, [UR4], RZ ;  /* 0x000000ffffff79a7 */ /* 0x000fe20008100404 */
[C---:B------:R-:W-:Y:S01]  /*7290*/  FFMA R4, R26.reuse, R20, R4 ;  /* 0x000000141a047223 */ /* 0x040fe20000000004 */
[C---:B------:R-:W-:Y:S01]  /*72a0*/  FFMA R5, R26.reuse, R21, R5 ;  /* 0x000000151a057223 */ /* 0x040fe20000000005 */
[C---:B------:R-:W-:Y:S01]  /*72b0*/  FFMA R6, R26.reuse, R25, R6 ;  /* 0x000000191a067223 */ /* 0x040fe20000000006 */
[----:B------:R-:W-:Y:S01]  /*72c0*/  FFMA R7, R26, R27, R7 ;  /* 0x0000001b1a077223 */ /* 0x000fe20000000007 */
[C---:B------:R-:W-:Y:S01]  /*72d0*/  FMUL R8, R24.reuse, R8 ;  /* 0x0000000818087220 */ /* 0x040fe20000400000 */
[C---:B------:R-:W-:Y:S01]  /*72e0*/  FMUL R9, R24.reuse, R9 ;  /* 0x0000000918097220 */ /* 0x040fe20000400000 */
[----:B------:R-:W-:Y:S01]  /*72f0*/  F2FP.F16.F32.PACK_AB R4, R5, R4 ;  /* 0x000000040504723e */ /* 0x000fe200000000ff */
[----:B------:R-:W-:Y:S01]  /*7300*/  FMUL R10, R24, R10 ;  /* 0x0000000a180a7220 */ /* 0x000fe20000400000 */
[----:B------:R-:W-:Y:S01]  /*7310*/  F2FP.F16.F32.PACK_AB R5, R7, R6 ;  /* 0x000000060705723e */ /* 0x000fe200000000ff */
[C---:B------:R-:W-:Y:S01]  /*7320*/  FFMA R8, R26.reuse, R28, R8 ;  /* 0x0000001c1a087223 */ /* 0x040fe20000000008 */
[----:B------:R-:W-:Y:S01]  /*7330*/  FFMA R9, R26, R29, R9 ;  /* 0x0000001d1a097223 */ /* 0x000fe20000000009 */
[C---:B------:R-:W-:Y:S01]  /*7340*/  FMUL R11, R24.reuse, R11 ;  /* 0x0000000b180b7220 */ /* 0x040fe20000400000 */
[C---:B------:R-:W-:Y:S01]  /*7350*/  FMUL R0, R24.reuse, R12 ;  /* 0x0000000c18007220 */ /* 0x040fe20000400000 */
[----:B------:R-:W-:Y:S01]  /*7360*/  FMUL R2, R24, R13 ;  /* 0x0000000d18027220 */ /* 0x000fe20000400000 */
[----:B------:R-:W-:Y:S01]  /*7370*/  FFMA R10, R26, R30, R10 ;  /* 0x0000001e1a0a7223 */ /* 0x000fe2000000000a */
[----:B------:R-:W-:Y:S01]  /*7380*/  FMUL R3, R24, R14 ;  /* 0x0000000e18037220 */ /* 0x000fe20000400000 */
[----:B------:R-:W-:Y:S01]  /*7390*/  F2FP.F16.F32.PACK_AB R6, R9, R8 ;  /* 0x000000080906723e */ /* 0x000fe200000000ff */
[----:B------:R-:W-:Y:S01]  /*73a0*/  FFMA R11, R26, R31, R11 ;  /* 0x0000001f1a0b7223 */ /* 0x000fe2000000000b */
[C---:B------:R-:W-:Y:S01]  /*73b0*/  FMUL R15, R24.reuse, R15 ;  /* 0x0000000f180f7220 */ /* 0x040fe20000400000 */
[----:B------:R-:W-:Y:S01]  /*73c0*/  FMUL R12, R24, R16 ;  /* 0x00000010180c7220 */ /* 0x000fe20000400000 */
[----:B------:R-:W-:Y:S01]  /*73d0*/  FFMA R0, R26, R32, R0 ;  /* 0x000000201a007223 */ /* 0x000fe20000000000 */
[----:B------:R-:W-:Y:S01]  /*73e0*/  MOV R8, UR45 ;  /* 0x0000002d00087c02 */ /* 0x000fe20008000f00 */
[----:B------:R-:W-:Y:S01]  /*73f0*/  FMUL R13, R24, R17 ;  /* 0x00000011180d7220 */ /* 0x000fe20000400000 */
[----:B------:R-:W-:Y:S01]  /*7400*/  FFMA R2, R26, R33, R2 ;  /* 0x000000211a027223 */ /* 0x000fe20000000002 */
[----:B------:R-:W-:Y:S01]  /*7410*/  FMUL R14, R24, R18 ;  /* 0x00000012180e7220 */ /* 0x000fe20000400000 */
[C---:B------:R-:W-:Y:S01]  /*7420*/  FFMA R3, R26.reuse, R34, R3 ;  /* 0x000000221a037223 */ /* 0x040fe20000000003 */
[----:B------:R-:W-:Y:S01]  /*7430*/  FFMA R15, R26, R35, R15 ;  /* 0x000000231a0f7223 */ /* 0x000fe2000000000f */
[----:B------:R-:W-:Y:S01]  /*7440*/  FMUL R19, R24, R19 ;  /* 0x0000001318137220 */ /* 0x000fe20000400000 */
[----:B------:R-:W-:Y:S01]  /*7450*/  FFMA R12, R26, R36, R12 ;  /* 0x000000241a0c7223 */ /* 0x000fe2000000000c */
        /* <DEDUP_REMOVED lines=22> */
[----:B------:R-:W-:Y:S02]  /*75c0*/  ULEA UR5, UR45, UR44, 0xc ;  /* 0x0000002c2d057291 */ /* 0x000fe4000f8e60ff */
[----:B------:R-:W-:Y:S02]  /*75d0*/  UIADD3 UR9, UPT, UPT, UR49, 0x20, URZ ;  /* 0x0000002031097890 */ /* 0x000fe4000fffe0ff */
[----:B------:R-:W-:Y:S01]  /*75e0*/  UIADD3 UR8, UPT, UPT, UR5, 0x200, URZ ;  /* 0x0000020005087890 */ /* 0x000fe2000fffe0ff */
[----:B------:R-:W-:Y:S01]  /*75f0*/  UMOV UR10, UR50 ;  /* 0x00000032000a7c82 */ /* 0x000fe20008000000 */
[----:B------:R-:W-:Y:S01]  /*7600*/  UMOV UR11, UR36 ;  /* 0x00000024000b7c82 */ /* 0x000fe20008000000 */
[----:B--2---:R-:W-:Y:S04]  /*7610*/  UIADD3 UR4, UP0, UPT, UR6, 0x680, URZ ;  /* 0x0000068006047890 */ /* 0x004fe8000ff1e0ff */
[----:B------:R-:W-:Y:S09]  /*7620*/  UIADD3.X UR5, UPT, UPT, URZ, UR7, URZ, UP0, !UPT ;  /* 0x00000007ff057290 */ /* 0x000ff200087fe4ff */
[----:B------:R2:W-:Y:S02]  /*7630*/  UTMASTG.3D [UR8], [UR4] ;  /* 0x00000008040073b5 */ /* 0x0005e40008010000 */
[----:B--2---:R0:W-:Y:S02]  /*7640*/  UTMACMDFLUSH ;  /* 0x00000000000079b7 */ /* 0x0041e40000000000 */
.L_x_117:
[----:B------:R-:W-:Y:S05]  /*7650*/  BSYNC.RECONVERGENT B0 ;  /* 0x0000000000007941 */ /* 0x000fea0003800200 */
.L_x_116:
[----:B------:R-:W-:Y:S01]  /*7660*/  UIADD3 UR4, UPT, UPT, UR45, 0x1, URZ ;  /* 0x000000012d047890 */ /* 0x000fe2000fffe0ff */
[----:B------:R-:W-:Y:S03]  /*7670*/  BSSY.RECONVERGENT B0, `(.L_x_118) ;  /* 0x0000008000007945 */ /* 0x000fe60003800200 */
[----:B------:R-:W-:Y:S04]  /*7680*/  UISETP.NE.AND UP0, UPT, UR4, 0x3, UPT ;  /* 0x000000030400788c */ /* 0x000fe8000bf05270 */
[----:B------:R-:W-:Y:S02]  /*7690*/  UISETP.EQ.XOR UP1, UPT, UR47, 0x3, !UP0 ;  /* 0x000000032f00788c */ /* 0x000fe4000c722a70 */
[----:B------:R-:W-:Y:S02]  /*76a0*/  USEL UR46, UR4, URZ, UP0 ;  /* 0x000000ff042e7287 */ /* 0x000fe40008000000 */
[----:B------:R-:W-:Y:S04]  /*76b0*/  USEL UR5, URZ, 0x1, !UP1 ;  /* 0x00000001ff057887 */ /* 0x000fe8000c800000 */
[----:B------:R-:W-:Y:S01]  /*76c0*/  ULOP3.LUT UR55, UR55, UR5, URZ, 0x3c, !UPT ;  /* 0x0000000537377292 */ /* 0x000fe2000f8e3cff */
[----:B------:R-:W-:Y:S11]  /*76d0*/  @P0 BRA `(.L_x_119) ;  /* 0x0000000000040947 */ /* 0x000ff60003800000 */
[----:B------:R-:W-:Y:S04]  /*76e0*/  DEPBAR.LE SB0, 0x1 ;  /* 0x000080400000791a */ /* 0x000fe80000000000 */
.L_x_119:
[----:B------:R-:W-:Y:S05]  /*76f0*/  BSYNC.RECONVERGENT B0 ;  /* 0x0000000000007941 */ /* 0x000fea0003800200 */
.L_x_118:
[----:B------:R-:W-:Y:S01]  /*7700*/  BAR.SYNC.DEFER_BLOCKING 0x1, 0x80 ;  /* 0x0042000000007b1d */ /* 0x000fe20000010000 */
[----:B------:R-:W-:Y:S01]  /*7710*/  UISETP.NE.AND UP0, UPT, UR53, -0x2, UPT ;  /* 0xfffffffe3500788c */ /* 0x000fe2000bf05270 */
[----:B------:R-:W-:Y:S08]  /*7720*/  IADD3 R22, PT, PT, R22, 0x1, RZ ;  /* 0x0000000116167810 */ /* 0x000ff00007ffe0ff */
[----:B------:R-:W-:Y:S05]  /*7730*/  BRA.U !UP0, `(.L_x_120) ;  /* 0x0000000108287547 */ /* 0x000fea000b800000 */
[----:B------:R-:W-:Y:S01]  /*7740*/  ISETP.NE.AND P0, PT, R61, RZ, PT ;  /* 0x000000ff3d00720c */ /* 0x000fe20003f05270 */
[----:B------:R-:W-:Y:S01]  /*7750*/  IMAD.U32 R2, RZ, RZ, UR52 ;  /* 0x00000034ff027e24 */ /* 0x000fe2000f8e00ff */
[----:B------:R-:W-:Y:S01]  /*7760*/  UIADD3 UR4, UPT, UPT, UR52, 0x1, URZ ;  /* 0x0000000134047890 */ /* 0x000fe2000fffe0ff */
[----:B------:R-:W-:Y:S03]  /*7770*/  IMAD.U32 R0, RZ, RZ, UR54 ;  /* 0x00000036ff007e24 */ /* 0x000fe6000f8e00ff */
[----:B------:R-:W-:Y:S04]  /*7780*/  UISETP.NE.AND UP0, UPT, UR4, 0x3, UPT ;  /* 0x000000030400788c */ /* 0x000fe8000bf05270 */
[----:B------:R-:W-:Y:S03]  /*7790*/  USEL UR52, UR4, URZ, UP0 ;  /* 0x000000ff04347287 */ /* 0x000fe60008000000 */
[----:B------:R-:W-:Y:S05]  /*77a0*/  @P0 LEA R2, R2, UR44, 0x3 ;  /* 0x0000002c02020c11 */ /* 0x000fea000f8e18ff */
[----:B------:R-:W-:Y:S05]  /*77b0*/  @P0 VIADD R2, R2, 0x58 ;  /* 0x0000005802020836 */ /* 0x000fea0000000000 */
[----:B------:R-:W-:Y:S04]  /*77c0*/  @P0 PRMT R0, R0, 0x654, R2 ;  /* 0x0000065400000816 */ /* 0x000fe80000000002 */
[----:B------:R2:W-:Y:S03]  /*77d0*/  @P0 SYNCS.ARRIVE.TRANS64.RED.A1T0 RZ, [R0+URZ], RZ ;  /* 0x000000ff00ff09a7 */ /* 0x0005e600081004ff */
.L_x_120:
[----:B------:R-:W-:Y:S01]  /*77e0*/  R2UR UR6, R60 ;  /* 0x000000003c0672ca */ /* 0x000fe200000e0000 */
[----:B------:R-:W-:Y:S01]  /*77f0*/  UIADD3 UR53, UPT, UPT, UR53, 0x2, URZ ;  /* 0x0000000235357890 */ /* 0x000fe2000fffe0ff */
[----:B------:R-:W-:Y:S02]  /*7800*/  R2UR UR5, R47 ;  /* 0x000000002f0572ca */ /* 0x000fe400000e0000 */
[----:B------:R-:W-:Y:S02]  /*7810*/  R2UR UR4, R48 ;  /* 0x00000000300472ca */ /* 0x000fe400000e0000 */
[----:B------:R-:W-:Y:S02]  /*7820*/  R2UR UR36, R58 ;  /* 0x000000003a2472ca */ /* 0x000fe400000e0000 */
[----:B------:R-:W-:Y:S02]  /*7830*/  ISETP.NE.AND P0, PT, R51, 0x2, PT ;  /* 0x000000023300780c */ /* 0x000fe40003f05270 */
[----:B------:R-:W-:Y:S02]  /*7840*/  ISETP.NE.AND P1, PT, R22, 0x4, PT ;  /* 0x000000041600780c */ /* 0x000fe40003f25270 */
[----:B------:R-:W-:Y:S01]  /*7850*/  SEL R2, RZ, 0x1, P0 ;  /* 0x00000001ff027807 */ /* 0x000fe20000000000 */
[----:B------:R-:W-:Y:S01]  /*7860*/  UISETP.NE.AND UP0, UPT, UR6, URZ, UPT ;  /* 0x000000ff0600728c */ /* 0x000fe2000bf05270 */
[----:B--2---:R-:W-:Y:S01]  /*7870*/  SEL R0, RZ, 0x1, P1 ;  /* 0x00000001ff007807 */ /* 0x004fe20000800000 */
[----:B------:R-:W-:Y:S01]  /*7880*/  UIADD3 UR26, UPT, UPT, UR37, UR5, URZ ;  /* 0x00000005251a7290 */ /* 0x000fe2000fffe0ff */
[----:B------:R-:W-:Y:S01]  /*7890*/  LOP3.LUT R52, R52, R2, RZ, 0x3c, !PT ;  /* 0x0000000234347212 */ /* 0x000fe200078e3cff */
[----:B------:R-:W-:Y:S01]  /*78a0*/  UIADD3 UR25, UPT, UPT, UR38, UR4, URZ ;  /* 0x0000000426197290 */ /* 0x000fe2000fffe0ff */
[----:B------:R-:W-:Y:S02]  /*78b0*/  LOP3.LUT R53, R53, R0, RZ, 0x3c, !PT ;  /* 0x0000000035357212 */ /* 0x000fe400078e3cff */
[----:B------:R-:W-:Y:S02]  /*78c0*/  SEL R51, R51, RZ, P0 ;  /* 0x000000ff33337207 */ /* 0x000fe40000000000 */
[----:B------:R-:W-:Y:S01]  /*78d0*/  SEL R22, R22, RZ, P1 ;  /* 0x000000ff16167207 */ /* 0x000fe20000800000 */
[----:B------:R-:W-:Y:S06]  /*78e0*/  BRA.U UP0, `(.L_x_121) ;  /* 0xffffffdd005c7547 */ /* 0x000fec000b83ffff */
[----:B------:R-:W-:-:S13]  /*78f0*/  R2UR UR4, R49 ;  /* 0x00000000310472ca */ /* 0x000fda00000e0000 */
[----:B------:R-:W-:-:S09]  /*7900*/  UISETP.NE.AND UP0, UPT, UR4, URZ, UPT ;  /* 0x000000ff0400728c */ /* 0x000fd2000bf05270 */
[----:B------:R-:W-:Y:S05]  /*7910*/  BRA.U !UP0, `(.L_x_122) ;  /* 0x0000000108487547 */ /* 0x000fea000b800000 */
[----:B------:R-:W2:Y:S02]  /*7920*/  LDCU.64 UR4, c[0x0][0x890] ;  /* 0x00011200ff0477ac */ /* 0x000ea40008000a00 */
[----:B--2---:R-:W-:-:S04]  /*7930*/  UISETP.NE.U32.AND UP0, UPT, UR4, URZ, UPT ;  /* 0x000000ff0400728c */ /* 0x004fc8000bf05070 */
[----:B------:R-:W-:-:S09]  /*7940*/  UISETP.NE.AND.EX UP0, UPT, UR5, URZ, UPT, UP0 ;  /* 0x000000ff0500728c */ /* 0x000fd2000bf05300 */
[----:B------:R-:W-:Y:S05]  /*7950*/  BRA.U UP0, `(.L_x_123) ;  /* 0x00000001000c7547 */ /* 0x000fea000b800000 */
[----:B------:R-:W-:-:S13]  /*7960*/  FSETP.NEU.AND P0, PT, R26, RZ, PT ;  /* 0x000000ff1a00720b */ /* 0x000fda0003f0d000 */
[----:B------:R-:W-:Y:S05]  /*7970*/  @!P0 EXIT ;  /* 0x000000000000894d */ /* 0x000fea0003800000 */
[----:B------:R-:W-:Y:S05]  /*7980*/  BRA `(.L_x_122) ;  /* 0x00000000002c7947 */ /* 0x000fea0003800000 */
.L_x_123:
[----:B------:R-:W-:Y:S01]  /*7990*/  ISETP.NE.AND P0, PT, R50, RZ, PT ;  /* 0x000000ff3200720c */ /* 0x000fe20003f05270 */
[----:B------:R-:W-:-:S12]  /*79a0*/  BSSY.RECONVERGENT B0, `(.L_x_122) ;  /* 0x0000009000007945 */ /* 0x000fd80003800200 */
[----:B------:R-:W-:Y:S05]  /*79b0*/  @P0 BRA `(.L_x_124) ;  /* 0x0000000000140947 */ /* 0x000fea0003800000 */
[----:B------:R-:W2:Y:S02]  /*79c0*/  LDCU.64 UR4, c[0x0][0x888] ;  /* 0x00011100ff0477ac */ /* 0x000ea40008000a00 */
[----:B--2---:R-:W-:-:S04]  /*79d0*/  ISETP.NE.U32.AND P0, PT, RZ, UR4, PT ;  /* 0x00000004ff007c0c */ /* 0x004fc8000bf05070 */
[----:B------:R-:W-:-:S13]  /*79e0*/  ISETP.NE.AND.EX P0, PT, RZ, UR5, PT, P0 ;  /* 0x00000005ff007c0c */ /* 0x000fda000bf05300 */
[----:B------:R-:W-:Y:S05]  /*79f0*/  @!P0 EXIT ;  /* 0x000000000000894d */ /* 0x000fea0003800000 */
[----:B------:R-:W-:Y:S05]  /*7a00*/  BRA `(.L_x_125) ;  /* 0x0000000000087947 */ /* 0x000fea0003800000 */
.L_x_124:
[----:B------:R-:W-:-:S13]  /*7a10*/  FSETP.NEU.AND P0, PT, R26, RZ, PT ;  /* 0x000000ff1a00720b */ /* 0x000fda0003f0d000 */
[----:B------:R-:W-:Y:S05]  /*7a20*/  @!P0 EXIT ;  /* 0x000000000000894d */ /* 0x000fea0003800000 */
.L_x_125:
[----:B------:R-:W-:Y:S05]  /*7a30*/  BSYNC.RECONVERGENT B0 ;  /* 0x0000000000007941 */ /* 0x000fea0003800200 */
.L_x_122:
[----:B------:R-:W-:Y:S01]  /*7a40*/  ULEA UR4, UR52, UR44, 0x3 ;  /* 0x0000002c34047291 */ /* 0x000fe2000f8e18ff */
[----:B------:R-:W-:-:S04]  /*7a50*/  DEPBAR.LE SB0, 0x0 ;  /* 0x000080000000791a */ /* 0x000fc80000000000 */
[----:B------:R-:W-:-:S04]  /*7a60*/  UIADD3 UR4, UPT, UPT, UR4, 0x58, URZ ;  /* 0x0000005804047890 */ /* 0x000fc8000fffe0ff */
[----:B------:R-:W-:-:S09]  /*7a70*/  UPRMT UR4, UR54, 0x654, UR4 ;  /* 0x0000065436047896 */ /* 0x000fd20008000004 */
[----:B------:R-:W-:Y:S01]  /*7a80*/  SYNCS.ARRIVE.TRANS64.RED.A1T0 RZ, [UR4], RZ ;  /* 0x000000ffffff79a7 */ /* 0x000fe20008100404 */
[----:B------:R-:W-:Y:S05]  /*7a90*/  EXIT ;  /* 0x000000000000794d */ /* 0x000fea0003800000 */
.L_x_24:
[----:B--2---:R2:W3:Y:S02]  /*7aa0*/  SYNCS.PHASECHK.TRANS64.TRYWAIT P0, [R0+URZ+0xf0], R2 ;  /* 0x0000f002000075a7 */ /* 0x0044e400080011ff */
[----:B---3--:R-:W-:Y:S05]  /*7ab0*/  @!P0 NANOSLEEP.SYNCS 0x989680 ;  /* 0x009896800000895d */ /* 0x008fea0003900000 */
[----:B------:R-:W3:Y:S02]  /*7ac0*/  @!P0 SYNCS.PHASECHK.TRANS64 P0, [R0+URZ+0xf0], R2 ;  /* 0x0000f002000085a7 */ /* 0x000ee400080010ff */
[----:B---3--:R-:W-:Y:S05]  /*7ad0*/  @!P0 BRA `(.L_x_24) ;  /* 0xfffffffc00f08947 */ /* 0x008fea000383ffff */
[----:B------:R-:W-:Y:S05]  /*7ae0*/  BRA `(.L_x_126) ;  /* 0xffffff9c00c07947 */ /* 0x000fea000383ffff */
.L_x_27:
[----:B-1----:R-:W-:-:S07]  /*7af0*/  MOV R0, UR33 ;  /* 0x0000002100007c02 */ /* 0x002fce0008000f00 */
.L_x_127:
[----:B-1----:R1:W2:Y:S02]  /*7b00*/  SYNCS.PHASECHK.TRANS64.TRYWAIT P0, [R0+URZ+0x20], R3 ;  /* 0x00002003000075a7 */ /* 0x0022a400080011ff */
[----:B--2---:R-:W-:Y:S05]  /*7b10*/  @!P0 NANOSLEEP.SYNCS 0x989680 ;  /* 0x009896800000895d */ /* 0x004fea0003900000 */
[----:B------:R-:W2:Y:S02]  /*7b20*/  @!P0 SYNCS.PHASECHK.TRANS64 P0, [R0+URZ+0x20], R3 ;  /* 0x00002003000085a7 */ /* 0x000ea400080010ff */
[----:B--2---:R-:W-:Y:S05]  /*7b30*/  @!P0 BRA `(.L_x_127) ;  /* 0xfffffffc00f08947 */ /* 0x004fea000383ffff */
[----:B------:R-:W-:Y:S05]  /*7b40*/  BRA `(.L_x_26) ;  /* 0xffffffa0000c7947 */ /* 0x000fea000383ffff */
.L_x_36:
[----:B-1----:R-:W-:-:S07]  /*7b50*/  MOV R0, UR33 ;  /* 0x0000002100007c02 */ /* 0x002fce0008000f00 */
.L_x_128:
[----:B-1----:R1:W2:Y:S02]  /*7b60*/  SYNCS.PHASECHK.TRANS64.TRYWAIT P0, [R0+URZ+0x20], R3 ;  /* 0x00002003000075a7 */ /* 0x0022a400080011ff */
[----:B--2---:R-:W-:Y:S05]  /*7b70*/  @!P0 NANOSLEEP.SYNCS 0x989680 ;  /* 0x009896800000895d */ /* 0x004fea0003900000 */
[----:B------:R-:W2:Y:S02]  /*7b80*/  @!P0 SYNCS.PHASECHK.TRANS64 P0, [R0+URZ+0x20], R3 ;  /* 0x00002003000085a7 */ /* 0x000ea400080010ff */
[----:B--2---:R-:W-:Y:S05]  /*7b90*/  @!P0 BRA `(.L_x_128) ;  /* 0xfffffffc00f08947 */ /* 0x004fea000383ffff */
[----:B------:R-:W-:Y:S05]  /*7ba0*/  BRA `(.L_x_35) ;  /* 0xffffffa4001c7947 */ /* 0x000fea000383ffff */
.L_x_43:
[----:B-1----:R1:W4:Y:S02]  /*7bb0*/  SYNCS.PHASECHK.TRANS64.TRYWAIT P0, [R3+URZ+0x80], R0 ;  /* 0x00008000030075a7 */ /* 0x00232400080011ff */
[----:B----4-:R-:W-:Y:S05]  /*7bc0*/  @!P0 NANOSLEEP.SYNCS 0x989680 ;  /* 0x009896800000895d */ /* 0x010fea0003900000 */
[----:B------:R-:W4:Y:S02]  /*7bd0*/  @!P0 SYNCS.PHASECHK.TRANS64 P0, [R3+URZ+0x80], R0 ;  /* 0x00008000030085a7 */ /* 0x000f2400080010ff */
[----:B----4-:R-:W-:Y:S05]  /*7be0*/  @!P0 BRA `(.L_x_43) ;  /* 0xfffffffc00f08947 */ /* 0x010fea000383ffff */
[----:B------:R-:W-:Y:S05]  /*7bf0*/  BRA `(.L_x_129) ;  /* 0xffffffa8000c7947 */ /* 0x000fea000383ffff */
.L_x_47:
[----:B------:R-:W-:-:S07]  /*7c00*/  MOV R0, UR4 ;  /* 0x0000000400007c02 */ /* 0x000fce0008000f00 */
.L_x_130:
[----:B-1----:R1:W2:Y:S02]  /*7c10*/  SYNCS.PHASECHK.TRANS64.TRYWAIT P0, [R0+URZ], R2 ;  /* 0x00000002000075a7 */ /* 0x0022a400080011ff */
[----:B--2---:R-:W-:Y:S05]  /*7c20*/  @!P0 NANOSLEEP.SYNCS 0x989680 ;  /* 0x009896800000895d */ /* 0x004fea0003900000 */
[----:B------:R-:W2:Y:S02]  /*7c30*/  @!P0 SYNCS.PHASECHK.TRANS64 P0, [R0+URZ], R2 ;  /* 0x00000002000085a7 */ /* 0x000ea400080010ff */
[----:B--2---:R-:W-:Y:S05]  /*7c40*/  @!P0 BRA `(.L_x_130) ;  /* 0xfffffffc00f08947 */ /* 0x004fea000383ffff */
[----:B------:R-:W-:Y:S05]  /*7c50*/  BRA `(.L_x_131) ;  /* 0xffffffac00b87947 */ /* 0x000fea000383ffff */
.L_x_48:
[----:B------:R-:W-:-:S07]  /*7c60*/  MOV R0, UR5 ;  /* 0x0000000500007c02 */ /* 0x000fce0008000f00 */
.L_x_132:
[----:B-1----:R1:W2:Y:S02]  /*7c70*/  SYNCS.PHASECHK.TRANS64.TRYWAIT P0, [R0+URZ], R3 ;  /* 0x00000003000075a7 */ /* 0x0022a400080011ff */
[----:B--2---:R-:W-:Y:S05]  /*7c80*/  @!P0 NANOSLEEP.SYNCS 0x989680 ;  /* 0x009896800000895d */ /* 0x004fea0003900000 */
[----:B------:R-:W2:Y:S02]  /*7c90*/  @!P0 SYNCS.PHASECHK.TRANS64 P0, [R0+URZ], R3 ;  /* 0x00000003000085a7 */ /* 0x000ea400080010ff */
[----:B--2---:R-:W-:Y:S05]  /*7ca0*/  @!P0 BRA `(.L_x_132) ;  /* 0xfffffffc00f08947 */ /* 0x004fea000383ffff */
[----:B------:R-:W-:Y:S05]  /*7cb0*/  BRA `(.L_x_133) ;  /* 0xffffffac00c47947 */ /* 0x000fea000383ffff */
.L_x_49:
[----:B------:R-:W-:-:S07]  /*7cc0*/  MOV R0, UR5 ;  /* 0x0000000500007c02 */ /* 0x000fce0008000f00 */
.L_x_134:
[----:B-1----:R1:W2:Y:S02]  /*7cd0*/  SYNCS.PHASECHK.TRANS64.TRYWAIT P0, [R0+URZ], R3 ;  /* 0x00000003000075a7 */ /* 0x0022a400080011ff */
[----:B--2---:R-:W-:Y:S05]  /*7ce0*/  @!P0 NANOSLEEP.SYNCS 0x989680 ;  /* 0x009896800000895d */ /* 0x004fea0003900000 */
[----:B------:R-:W2:Y:S02]  /*7cf0*/  @!P0 SYNCS.PHASECHK.TRANS64 P0, [R0+URZ], R3 ;  /* 0x00000003000085a7 */ /* 0x000ea400080010ff */
[----:B--2---:R-:W-:Y:S05]  /*7d00*/  @!P0 BRA `(.L_x_134) ;  /* 0xfffffffc00f08947 */ /* 0x004fea000383ffff */
[----:B------:R-:W-:Y:S05]  /*7d10*/  BRA `(.L_x_135) ;  /* 0xffffffac00d07947 */ /* 0x000fea000383ffff */
.L_x_52:
[----:B--2---:R2:W3:Y:S02]  /*7d20*/  SYNCS.PHASECHK.TRANS64.TRYWAIT P0, [R2+URZ+0xe0], R4 ;  /* 0x0000e004020075a7 */ /* 0x0044e400080011ff */
[----:B---3--:R-:W-:Y:S05]  /*7d30*/  @!P0 NANOSLEEP.SYNCS 0x989680 ;  /* 0x009896800000895d */ /* 0x008fea0003900000 */
[----:B------:R-:W3:Y:S02]  /*7d40*/  @!P0 SYNCS.PHASECHK.TRANS64 P0, [R2+URZ+0xe0], R4 ;  /* 0x0000e004020085a7 */ /* 0x000ee400080010ff */
[----:B---3--:R-:W-:Y:S05]  /*7d50*/  @!P0 BRA `(.L_x_52) ;  /* 0xfffffffc00f08947 */ /* 0x008fea000383ffff */
[----:B------:R-:W-:Y:S05]  /*7d60*/  BRA `(.L_x_136) ;  /* 0xffffffb0002c7947 */ /* 0x000fea000383ffff */
.L_x_53:
[----:B------:R-:W-:-:S07]  /*7d70*/  MOV R2, UR4 ;  /* 0x0000000400027c02 */ /* 0x000fce0008000f00 */
.L_x_137:
[----:B--2---:R2:W3:Y:S02]  /*7d80*/  SYNCS.PHASECHK.TRANS64.TRYWAIT P0, [R2+URZ+0x90], R5 ;  /* 0x00009005020075a7 */ /* 0x0044e400080011ff */
[----:B---3--:R-:W-:Y:S05]  /*7d90*/  @!P0 NANOSLEEP.SYNCS 0x989680 ;  /* 0x009896800000895d */ /* 0x008fea0003900000 */
[----:B------:R-:W3:Y:S02]  /*7da0*/  @!P0 SYNCS.PHASECHK.TRANS64 P0, [R2+URZ+0x90], R5 ;  /* 0x00009005020085a7 */ /* 0x000ee400080010ff */
[----:B---3--:R-:W-:Y:S05]  /*7db0*/  @!P0 BRA `(.L_x_137) ;  /* 0xfffffffc00f08947 */ /* 0x008fea000383ffff */
[----:B------:R-:W-:Y:S05]  /*7dc0*/  BRA `(.L_x_138) ;  /* 0xffffffb0003c7947 */ /* 0x000fea000383ffff */
.L_x_54:
[----:B--2---:R2:W3:Y:S02]  /*7dd0*/  SYNCS.PHASECHK.TRANS64.TRYWAIT P1, [R2+URZ+0x80], R4 ;  /* 0x00008004020075a7 */ /* 0x0044e400080211ff */
[----:B---3--:R-:W-:Y:S05]  /*7de0*/  @!P1 NANOSLEEP.SYNCS 0x989680 ;  /* 0x009896800000995d */ /* 0x008fea0003900000 */
[----:B------:R-:W3:Y:S02]  /*7df0*/  @!P1 SYNCS.PHASECHK.TRANS64 P1, [R2+URZ+0x80], R4 ;  /* 0x00008004020095a7 */ /* 0x000ee400080210ff */
[----:B---3--:R-:W-:Y:S05]  /*7e00*/  @!P1 BRA `(.L_x_54) ;  /* 0xfffffffc00f09947 */ /* 0x008fea000383ffff */
[----:B------:R-:W-:Y:S05]  /*7e10*/  BRA `(.L_x_139) ;  /* 0xffffffb0006c7947 */ /* 0x000fea000383ffff */
.L_x_57:
[----:B------:R-:W-:-:S07]  /*7e20*/  MOV R0, UR4 ;  /* 0x0000000400007c02 */ /* 0x000fce0008000f00 */
.L_x_140:
[----:B--2---:R2:W3:Y:S02]  /*7e30*/  SYNCS.PHASECHK.TRANS64.TRYWAIT P0, [R0+URZ+0x90], R2 ;  /* 0x00009002000075a7 */ /* 0x0044e400080011ff */
[----:B---3--:R-:W-:Y:S05]  /*7e40*/  @!P0 NANOSLEEP.SYNCS 0x989680 ;  /* 0x009896800000895d */ /* 0x008fea0003900000 */
[----:B------:R-:W3:Y:S02]  /*7e50*/  @!P0 SYNCS.PHASECHK.TRANS64 P0, [R0+URZ+0x90], R2 ;  /* 0x00009002000085a7 */ /* 0x000ee400080010ff */
[----:B---3--:R-:W-:Y:S05]  /*7e60*/  @!P0 BRA `(.L_x_140) ;  /* 0xfffffffc00f08947 */ /* 0x008fea000383ffff */
[----:B------:R-:W-:Y:S05]  /*7e70*/  BRA `(.L_x_56) ;  /* 0xffffffb000c07947 */ /* 0x000fea000383ffff */
.L_x_64:
[----:B-1----:R1:W2:Y:S02]  /*7e80*/  SYNCS.PHASECHK.TRANS64.TRYWAIT P1, [R0+URZ+0x80], R2 ;  /* 0x00008002000075a7 */ /* 0x0022a400080211ff */
[----:B--2---:R-:W-:Y:S05]  /*7e90*/  @!P1 NANOSLEEP.SYNCS 0x989680 ;  /* 0x009896800000995d */ /* 0x004fea0003900000 */
[----:B------:R-:W2:Y:S02]  /*7ea0*/  @!P1 SYNCS.PHASECHK.TRANS64 P1, [R0+URZ+0x80], R2 ;  /* 0x00008002000095a7 */ /* 0x000ea400080210ff */
[----:B--2---:R-:W-:Y:S05]  /*7eb0*/  @!P1 BRA `(.L_x_64) ;  /* 0xfffffffc00f09947 */ /* 0x004fea000383ffff */
[----:B------:R-:W-:Y:S05]  /*7ec0*/  BRA `(.L_x_141) ;  /* 0xffffffb800547947 */ /* 0x000fea000383ffff */
.L_x_65:
[----:B------:R-:W-:-:S07]  /*7ed0*/  MOV R2, UR46 ;  /* 0x0000002e00027c02 */ /* 0x000fce0008000f00 */
.L_x_142:
[----:B-1----:R1:W2:Y:S02]  /*7ee0*/  SYNCS.PHASECHK.TRANS64.TRYWAIT P0, [R2+URZ+0xc0], R0 ;  /* 0x0000c000020075a7 */ /* 0x0022a400080011ff */
[----:B--2---:R-:W-:Y:S05]  /*7ef0*/  @!P0 NANOSLEEP.SYNCS 0x989680 ;  /* 0x009896800000895d */ /* 0x004fea0003900000 */
[----:B------:R-:W2:Y:S02]  /*7f00*/  @!P0 SYNCS.PHASECHK.TRANS64 P0, [R2+URZ+0xc0], R0 ;  /* 0x0000c000020085a7 */ /* 0x000ea400080010ff */
[----:B--2---:R-:W-:Y:S05]  /*7f10*/  @!P0 BRA `(.L_x_142) ;  /* 0xfffffffc00f08947 */ /* 0x004fea000383ffff */
[----:B------:R-:W-:Y:S05]  /*7f20*/  BRA `(.L_x_143) ;  /* 0xffffffb800a47947 */ /* 0x000fea000383ffff */
.L_x_68:
[----:B------:R-:W-:Y:S07]  /*7f30*/  MOV R0, UR7 ;  /* 0x0000000700007c02 */ /* 0x000fee0008000f00 */
.L_x_144:
[----:B-1----:R1:W2:Y:S02]  /*7f40*/  SYNCS.PHASECHK.TRANS64.TRYWAIT P0, [R0+URZ], R2 ;  /* 0x00000002000075a7 */ /* 0x0022a400080011ff */
[----:B--2---:R-:W-:Y:S05]  /*7f50*/  @!P0 NANOSLEEP.SYNCS 0x989680 ;  /* 0x009896800000895d */ /* 0x004fea0003900000 */
[----:B------:R-:W2:Y:S02]  /*7f60*/  @!P0 SYNCS.PHASECHK.TRANS64 P0, [R0+URZ], R2 ;  /* 0x00000002000085a7 */ /* 0x000ea400080010ff */
[----:B--2---:R-:W-:Y:S05]  /*7f70*/  @!P0 BRA `(.L_x_144) ;  /* 0xfffffffc00f08947 */ /* 0x004fea000383ffff */
[----:B------:R-:W-:Y:S05]  /*7f80*/  BRA `(.L_x_67) ;  /* 0xffffffb800c07947 */ /* 0x000fea000383ffff */
.L_x_71:
[----:B------:R-:W-:-:S07]  /*7f90*/  MOV R0, UR4 ;  /* 0x0000000400007c02 */ /* 0x000fce0008000f00 */
.L_x_145:
[----:B--2---:R2:W4:Y:S02]  /*7fa0*/  SYNCS.PHASECHK.TRANS64.TRYWAIT P0, [R0+URZ], R2 ;  /* 0x00000002000075a7 */ /* 0x00452400080011ff */
[----:B----4-:R-:W-:Y:S05]  /*7fb0*/  @!P0 NANOSLEEP.SYNCS 0x989680 ;  /* 0x009896800000895d */ /* 0x010fea0003900000 */
[----:B------:R-:W4:Y:S02]  /*7fc0*/  @!P0 SYNCS.PHASECHK.TRANS64 P0, [R0+URZ], R2 ;  /* 0x00000002000085a7 */ /* 0x000f2400080010ff */
[----:B----4-:R-:W-:Y:S05]  /*7fd0*/  @!P0 BRA `(.L_x_145) ;  /* 0xfffffffc00f08947 */ /* 0x010fea000383ffff */
[----:B------:R-:W-:Y:S05]  /*7fe0*/  BRA `(.L_x_146) ;  /* 0xffffffbc00ec7947 */ /* 0x000fea000383ffff */
.L_x_72:
[----:B------:R-:W-:-:S07]  /*7ff0*/  MOV R0, UR5 ;  /* 0x0000000500007c02 */ /* 0x000fce0008000f00 */
.L_x_147:
[----:B-1----:R1:W2:Y:S02]  /*8000*/  SYNCS.PHASECHK.TRANS64.TRYWAIT P0, [R0+URZ], R3 ;  /* 0x00000003000075a7 */ /* 0x0022a400080011ff */
[----:B--2---:R-:W-:Y:S05]  /*8010*/  @!P0 NANOSLEEP.SYNCS 0x989680 ;  /* 0x009896800000895d */ /* 0x004fea0003900000 */
[----:B------:R-:W2:Y:S02]  /*8020*/  @!P0 SYNCS.PHASECHK.TRANS64 P0, [R0+URZ], R3 ;  /* 0x00000003000085a7 */ /* 0x000ea400080010ff */
[----:B--2---:R-:W-:Y:S05]  /*8030*/  @!P0 BRA `(.L_x_147) ;  /* 0xfffffffc00f08947 */ /* 0x004fea000383ffff */
[----:B------:R-:W-:Y:S05]  /*8040*/  BRA `(.L_x_148) ;  /* 0xffffffbc00f87947 */ /* 0x000fea000383ffff */
.L_x_73:
[----:B------:R-:W-:-:S07]  /*8050*/  MOV R0, UR5 ;  /* 0x0000000500007c02 */ /* 0x000fce0008000f00 */
.L_x_149:
[----:B-1----:R1:W2:Y:S02]  /*8060*/  SYNCS.PHASECHK.TRANS64.TRYWAIT P0, [R0+URZ], R3 ;  /* 0x00000003000075a7 */ /* 0x0022a400080011ff */
[----:B--2---:R-:W-:Y:S05]  /*8070*/  @!P0 NANOSLEEP.SYNCS 0x989680 ;  /* 0x009896800000895d */ /* 0x004fea0003900000 */
[----:B------:R-:W2:Y:S02]  /*8080*/  @!P0 SYNCS.PHASECHK.TRANS64 P0, [R0+URZ], R3 ;  /* 0x00000003000085a7 */ /* 0x000ea400080010ff */
[----:B--2---:R-:W-:Y:S05]  /*8090*/  @!P0 BRA `(.L_x_149) ;  /* 0xfffffffc00f08947 */ /* 0x004fea000383ffff */
[----:B------:R-:W-:Y:S05]  /*80a0*/  BRA `(.L_x_150) ;  /* 0xffffffc000047947 */ /* 0x000fea000383ffff */
.L_x_74:
[----:B-1----:R-:W-:-:S07]  /*80b0*/  MOV R0, UR4 ;  /* 0x0000000400007c02 */ /* 0x002fce0008000f00 */
.L_x_151:
[----:B-1----:R1:W2:Y:S02]  /*80c0*/  SYNCS.PHASECHK.TRANS64.TRYWAIT P0, [R0+URZ], R2 ;  /* 0x00000002000075a7 */ /* 0x0022a400080011ff */
[----:B--2---:R-:W-:Y:S05]  /*80d0*/  @!P0 NANOSLEEP.SYNCS 0x989680 ;  /* 0x009896800000895d */ /* 0x004fea0003900000 */
[----:B------:R-:W2:Y:S02]  /*80e0*/  @!P0 SYNCS.PHASECHK.TRANS64 P0, [R0+URZ], R2 ;  /* 0x00000002000085a7 */ /* 0x000ea400080010ff */
[----:B--2---:R-:W-:Y:S05]  /*80f0*/  @!P0 BRA `(.L_x_151) ;  /* 0xfffffffc00f08947 */ /* 0x004fea000383ffff */
[----:B------:R-:W-:Y:S05]  /*8100*/  BRA `(.L_x_152) ;  /* 0xffffffc000107947 */ /* 0x000fea000383ffff */
.L_x_79:
[----:B---3--:R3:W4:Y:S02]  /*8110*/  SYNCS.PHASECHK.TRANS64.TRYWAIT P0, [R12+URZ+0x80], R0 ;  /* 0x000080000c0075a7 */ /* 0x00872400080011ff */
[----:B----4-:R-:W-:Y:S05]  /*8120*/  @!P0 NANOSLEEP.SYNCS 0x989680 ;  /* 0x009896800000895d */ /* 0x010fea0003900000 */
[----:B------:R-:W4:Y:S02]  /*8130*/  @!P0 SYNCS.PHASECHK.TRANS64 P0, [R12+URZ+0x80], R0 ;  /* 0x000080000c0085a7 */ /* 0x000f2400080010ff */
[----:B----4-:R-:W-:Y:S05]  /*8140*/  @!P0 BRA `(.L_x_79) ;  /* 0xfffffffc00f08947 */ /* 0x010fea000383ffff */
[----:B------:R-:W-:Y:S05]  /*8150*/  BRA `(.L_x_153) ;  /* 0xffffffc400207947 */ /* 0x000fea000383ffff */
.L_x_82:
[----:B-1----:R-:W-:Y:S07]  /*8160*/  MOV R0, UR24 ;  /* 0x0000001800007c02 */ /* 0x002fee0008000f00 */
.L_x_154:
[----:B-1----:R1:W3:Y:S02]  /*8170*/  SYNCS.PHASECHK.TRANS64.TRYWAIT P2, [R0+URZ+0x78], R6 ;  /* 0x00007806000075a7 */ /* 0x0022e400080411ff */
[----:B---3--:R-:W-:Y:S05]  /*8180*/  @!P2 NANOSLEEP.SYNCS 0x989680 ;  /* 0x009896800000a95d */ /* 0x008fea0003900000 */
[----:B------:R-:W3:Y:S02]  /*8190*/  @!P2 SYNCS.PHASECHK.TRANS64 P2, [R0+URZ+0x78], R6 ;  /* 0x000078060000a5a7 */ /* 0x000ee400080410ff */
[----:B---3--:R-:W-:Y:S05]  /*81a0*/  @!P2 BRA `(.L_x_154) ;  /* 0xfffffffc00f0a947 */ /* 0x008fea000383ffff */
[----:B------:R-:W-:Y:S05]  /*81b0*/  BRA `(.L_x_81) ;  /* 0xffffffc800847947 */ /* 0x000fea000383ffff */
.L_x_85:
[----:B------:R-:W-:Y:S07]  /*81c0*/  MOV R0, UR4 ;  /* 0x0000000400007c02 */ /* 0x000fee0008000f00 */
.L_x_155:
[----:B-1----:R1:W3:Y:S02]  /*81d0*/  SYNCS.PHASECHK.TRANS64.TRYWAIT P0, [R0+URZ+0x58], R9 ;  /* 0x00005809000075a7 */ /* 0x0022e400080011ff */
[----:B---3--:R-:W-:Y:S05]  /*81e0*/  @!P0 NANOSLEEP.SYNCS 0x989680 ;  /* 0x009896800000895d */ /* 0x008fea0003900000 */
[----:B------:R-:W3:Y:S02]  /*81f0*/  @!P0 SYNCS.PHASECHK.TRANS64 P0, [R0+URZ+0x58], R9 ;  /* 0x00005809000085a7 */ /* 0x000ee400080010ff */
[----:B---3--:R-:W-:Y:S05]  /*8200*/  @!P0 BRA `(.L_x_155) ;  /* 0xfffffffc00f08947 */ /* 0x008fea000383ffff */
[----:B------:R-:W-:Y:S05]  /*8210*/  BRA `(.L_x_156) ;  /* 0xffffffc800e47947 */ /* 0x000fea000383ffff */
.L_x_86:
[----:B------:R-:W-:Y:S07]  /*8220*/  MOV R6, UR5 ;  /* 0x0000000500067c02 */ /* 0x000fee0008000f00 */
.L_x_157:
[----:B-1----:R1:W3:Y:S02]  /*8230*/  SYNCS.PHASECHK.TRANS64.TRYWAIT P0, [R6+URZ+0x58], R0 ;  /* 0x00005800060075a7 */ /* 0x0022e400080011ff */
[----:B---3--:R-:W-:Y:S05]  /*8240*/  @!P0 NANOSLEEP.SYNCS 0x989680 ;  /* 0x009896800000895d */ /* 0x008fea0003900000 */
[----:B------:R-:W3:Y:S02]  /*8250*/  @!P0 SYNCS.PHASECHK.TRANS64 P0, [R6+URZ+0x58], R0 ;  /* 0x00005800060085a7 */ /* 0x000ee400080010ff */
[----:B---3--:R-:W-:Y:S05]  /*8260*/  @!P0 BRA `(.L_x_157) ;  /* 0xfffffffc00f08947 */ /* 0x008fea000383ffff */
[----:B------:R-:W-:Y:S05]  /*8270*/  BRA `(.L_x_158) ;  /* 0xffffffcc00407947 */ /* 0x000fea000383ffff */
.L_x_88:
[----:B------:R-:W-:-:S07]  /*8280*/  MOV R0, UR4 ;  /* 0x0000000400007c02 */ /* 0x000fce0008000f00 */
.L_x_159:
[----:B-1----:R1:W4:Y:S02]  /*8290*/  SYNCS.PHASECHK.TRANS64.TRYWAIT P0, [R0+URZ], R2 ;  /* 0x00000002000075a7 */ /* 0x00232400080011ff */
[----:B----4-:R-:W-:Y:S05]  /*82a0*/  @!P0 NANOSLEEP.SYNCS 0x989680 ;  /* 0x009896800000895d */ /* 0x010fea0003900000 */
[----:B------:R-:W4:Y:S02]  /*82b0*/  @!P0 SYNCS.PHASECHK.TRANS64 P0, [R0+URZ], R2 ;  /* 0x00000002000085a7 */ /* 0x000f2400080010ff */
[----:B----4-:R-:W-:Y:S05]  /*82c0*/  @!P0 BRA `(.L_x_159) ;  /* 0xfffffffc00f08947 */ /* 0x010fea000383ffff */
[----:B------:R-:W-:Y:S05]  /*82d0*/  BRA `(.L_x_160) ;  /* 0xffffffcc00d07947 */ /* 0x000fea000383ffff */
.L_x_89:
[----:B------:R-:W-:-:S07]  /*82e0*/  MOV R0, UR5 ;  /* 0x0000000500007c02 */ /* 0x000fce0008000f00 */
.L_x_161:
[----:B-1----:R1:W4:Y:S02]  /*82f0*/  SYNCS.PHASECHK.TRANS64.TRYWAIT P0, [R0+URZ], R2 ;  /* 0x00000002000075a7 */ /* 0x00232400080011ff */
[----:B----4-:R-:W-:Y:S05]  /*8300*/  @!P0 NANOSLEEP.SYNCS 0x989680 ;  /* 0x009896800000895d */ /* 0x010fea0003900000 */
[----:B------:R-:W4:Y:S02]  /*8310*/  @!P0 SYNCS.PHASECHK.TRANS64 P0, [R0+URZ], R2 ;  /* 0x00000002000085a7 */ /* 0x000f2400080010ff */
[----:B----4-:R-:W-:Y:S05]  /*8320*/  @!P0 BRA `(.L_x_161) ;  /* 0xfffffffc00f08947 */ /* 0x010fea000383ffff */
[----:B------:R-:W-:Y:S05]  /*8330*/  BRA `(.L_x_162) ;  /* 0xffffffcc00dc7947 */ /* 0x000fea000383ffff */
.L_x_91:
[----:B-1----:R1:W2:Y:S02]  /*8340*/  SYNCS.PHASECHK.TRANS64.TRYWAIT P0, [R0+URZ+0x80], R2 ;  /* 0x00008002000075a7 */ /* 0x0022a400080011ff */
[----:B--2---:R-:W-:Y:S05]  /*8350*/  @!P0 NANOSLEEP.SYNCS 0x989680 ;  /* 0x009896800000895d */ /* 0x004fea0003900000 */
[----:B------:R-:W2:Y:S02]  /*8360*/  @!P0 SYNCS.PHASECHK.TRANS64 P0, [R0+URZ+0x80], R2 ;  /* 0x00008002000085a7 */ /* 0x000ea400080010ff */
[----:B--2---:R-:W-:Y:S05]  /*8370*/  @!P0 BRA `(.L_x_91) ;  /* 0xfffffffc00f08947 */ /* 0x004fea000383ffff */
[----:B------:R-:W-:Y:S05]  /*8380*/  BRA `(.L_x_163) ;  /* 0xffffffd000c87947 */ /* 0x000fea000383ffff */
.L_x_101:
[----:B-1----:R1:W3:Y:S02]  /*8390*/  SYNCS.PHASECHK.TRANS64.TRYWAIT P1, [R2+URZ+0x40], R4 ;  /* 0x00004004020075a7 */ /* 0x0022e400080211ff */
[----:B---3--:R-:W-:Y:S05]  /*83a0*/  @!P1 NANOSLEEP.SYNCS 0x989680 ;  /* 0x009896800000995d */ /* 0x008fea0003900000 */
[----:B------:R-:W3:Y:S02]  /*83b0*/  @!P1 SYNCS.PHASECHK.TRANS64 P1, [R2+URZ+0x40], R4 ;  /* 0x00004004020095a7 */ /* 0x000ee400080210ff */
[----:B---3--:R-:W-:Y:S05]  /*83c0*/  @!P1 BRA `(.L_x_101) ;  /* 0xfffffffc00f09947 */ /* 0x008fea000383ffff */
[----:B------:R-:W-:Y:S05]  /*83d0*/  BRA `(.L_x_100) ;  /* 0xffffffe000387947 */ /* 0x000fea000383ffff */
.L_x_103:
[----:B-1----:R1:W2:Y:S02]  /*83e0*/  SYNCS.PHASECHK.TRANS64.TRYWAIT P0, [R27+URZ+0xa0], R3 ;  /* 0x0000a0031b0075a7 */ /* 0x0022a400080011ff */
[----:B--2---:R-:W-:Y:S05]  /*83f0*/  @!P0 NANOSLEEP.SYNCS 0x989680 ;  /* 0x009896800000895d */ /* 0x004fea0003900000 */
[----:B------:R-:W2:Y:S02]  /*8400*/  @!P0 SYNCS.PHASECHK.TRANS64 P0, [R27+URZ+0xa0], R3 ;  /* 0x0000a0031b0085a7 */ /* 0x000ea400080010ff */
[----:B--2---:R-:W-:Y:S05]  /*8410*/  @!P0 BRA `(.L_x_103) ;  /* 0xfffffffc00f08947 */ /* 0x004fea000383ffff */
[----:B------:R-:W-:Y:S05]  /*8420*/  BRA `(.L_x_102) ;  /* 0xffffffe000887947 */ /* 0x000fea000383ffff */
.L_x_114:
[----:B-1----:R1:W2:Y:S02]  /*8430*/  SYNCS.PHASECHK.TRANS64.TRYWAIT P0, [R2+URZ+0x40], R63 ;  /* 0x0000403f020075a7 */ /* 0x0022a400080011ff */
[----:B--2---:R-:W-:Y:S05]  /*8440*/  @!P0 NANOSLEEP.SYNCS 0x989680 ;  /* 0x009896800000895d */ /* 0x004fea0003900000 */
[----:B------:R-:W2:Y:S02]  /*8450*/  @!P0 SYNCS.PHASECHK.TRANS64 P0, [R2+URZ+0x40], R63 ;  /* 0x0000403f020085a7 */ /* 0x000ea400080010ff */
[----:B--2---:R-:W-:Y:S05]  /*8460*/  @!P0 BRA `(.L_x_114) ;  /* 0xfffffffc00f08947 */ /* 0x004fea000383ffff */
[----:B------:R-:W-:Y:S05]  /*8470*/  BRA `(.L_x_113) ;  /* 0xffffffe8009c7947 */ /* 0x000fea000383ffff */
        .weak           $__internal_0_$__cuda_sm10x_tcgen05_guardrail_trap_col_being_dealloced_not_returned_by_alloc
        .type           $__internal_0_$__cuda_sm10x_tcgen05_guardrail_trap_col_being_dealloced_not_returned_by_alloc,@function
        .size           $__internal_0_$__cuda_sm10x_tcgen05_guardrail_trap_col_being_dealloced_not_returned_by_alloc,($__internal_1_$__cuda_sm10x_tcgen05_guardrail_trap_phase_invalid_during_alloc - $__internal_0_$__cuda_sm10x_tcgen05_guardrail_trap_col_being_dealloced_not_returned_by_alloc)
$__internal_0_$__cuda_sm10x_tcgen05_guardrail_trap_col_being_dealloced_not_returned_by_alloc:
[----:B------:R-:W-:Y:S05]  /*8480*/  BPT.TRAP 0x1 ;  /* 0x000000040000795c */ /* 0x000fea0000300000 */
[----:B------:R-:W-:-:S04]  /*8490*/  HFMA2 R3, -RZ, RZ, 0, 0 ;  /* 0x00000000ff037431 */ /* 0x000fc800000001ff */
[----:B------:R-:W-:Y:S05]  /*84a0*/  RET.REL.NODEC R2 `(_ZN7cutlass13device_kernelINS_4gemm6kernel13GemmUniversalIN4cute5tupleIJiiiiEEENS1_10collective13CollectiveMmaINS1_35MainloopSm100TmaUmmaWarpSpecializedILi4ELi2ELi4ENS5_IJNS4_1CILi2EEESB_NSA_ILi1EEEEEEEENS5_IJNSA_ILi64EEESF_NSA_ILi128EEEEEENS_6half_tENS5_IJlSC_lEEESI_SJ_NS4_8TiledMMAINS4_8MMA_AtomIJNS4_20SM100_MMA_F16BF16_SSISI_SI_fLi64ELi64ELNS4_4UMMA5MajorE0ELSO_0ELNSN_7ScaleInE0ELSP_0EEEEEENS4_6LayoutINS5_IJSC_SC_SC_EEENS5_IJNSA_ILi0EEESU_SU_EEEEENS5_IJNS4_10UnderscoreESX_SX_EEEEENS4_23SM90_TMA_LOAD_MULTICASTENS4_14ComposedLayoutINS4_7SwizzleILi3ELi4ELi3EEENS4_18smem_ptr_flag_bitsILi16EEENSS_INS5_IJNSA_ILi8EEESF_EEENS5_IJSF_SC_EEEEEEEvNS4_8identityES10_S1A_vS1B_EENS_8epilogue10collective18CollectiveEpilogueINS1D_23Sm100TmaWarpSpecializedILi3ELi2ELi16ELb1ELb0EEEJSH_NS5_IJNSS_ISF_SC_EENSS_INSA_ILi32EEESC_EEEEESI_SJ_SI_SJ_NS1D_6fusion15FusionCallbacksIS1H_NS1M_17LinearCombinationISI_fSI_fLNS_15FloatRoundStyleE2EEESH_S1L_JEEENS4_5SM1004TMEM4LOAD26SM100_TMEM_LOAD_16dp256b4xENS4_13SM90_TMA_LOADENS11_INS12_ILi2ELi4ELi3EEES15_NSS_INS5_IJS16_S1J_EEENS5_IJS1J_SC_EEEEEEENS4_17SM75_U32x4_LDSM_NENS4_14SM90_TMA_STOREES21_NS4_17SM90_U32x4_STSM_NENS4_39AutoVectorizingCopyWithAssumedAlignmentILi128EEEEEEvvEEEEvNT_6ParamsE) ;  /* 0xffffff7802d47950 */ /* 0x000fea0003c3ffff */
        .weak           $__internal_1_$__cuda_sm10x_tcgen05_guardrail_trap_phase_invalid_during_alloc
        .type           $__internal_1_$__cuda_sm10x_tcgen05_guardrail_trap_phase_invalid_during_alloc,@function
        .size           $__internal_1_$__cuda_sm10x_tcgen05_guardrail_trap_phase_invalid_during_alloc,($__internal_2_$__cuda_sm10x_tcgen05_guardrail_trap_unallocated_columns_being_dealloced - $__internal_1_$__cuda_sm10x_tcgen05_guardrail_trap_phase_invalid_during_alloc)
$__internal_1_$__cuda_sm10x_tcgen05_guardrail_trap_phase_invalid_during_alloc:
[----:B------:R-:W-:Y:S05]  /*84b0*/  BPT.TRAP 0x1 ;  /* 0x000000040000795c */ /* 0x000fea0000300000 */
[----:B------:R-:W-:-:S04]  /*84c0*/  MOV R5, 0x0 ;  /* 0x0000000000057802 */ /* 0x000fc80000000f00 */
[----:B------:R-:W-:Y:S05]  /*84d0*/  RET.REL.NODEC R4 `(_ZN7cutlass13device_kernelINS_4gemm6kernel13GemmUniversalIN4cute5tupleIJiiiiEEENS1_10collective13CollectiveMmaINS1_35MainloopSm100TmaUmmaWarpSpecializedILi4ELi2ELi4ENS5_IJNS4_1CILi2EEESB_NSA_ILi1EEEEEEEENS5_IJNSA_ILi64EEESF_NSA_ILi128EEEEEENS_6half_tENS5_IJlSC_lEEESI_SJ_NS4_8TiledMMAINS4_8MMA_AtomIJNS4_20SM100_MMA_F16BF16_SSISI_SI_fLi64ELi64ELNS4_4UMMA5MajorE0ELSO_0ELNSN_7ScaleInE0ELSP_0EEEEEENS4_6LayoutINS5_IJSC_SC_SC_EEENS5_IJNSA_ILi0EEESU_SU_EEEEENS5_IJNS4_10UnderscoreESX_SX_EEEEENS4_23SM90_TMA_LOAD_MULTICASTENS4_14ComposedLayoutINS4_7SwizzleILi3ELi4ELi3EEENS4_18smem_ptr_flag_bitsILi16EEENSS_INS5_IJNSA_ILi8EEESF_EEENS5_IJSF_SC_EEEEEEEvNS4_8identityES10_S1A_vS1B_EENS_8epilogue10collective18CollectiveEpilogueINS1D_23Sm100TmaWarpSpecializedILi3ELi2ELi16ELb1ELb0EEEJSH_NS5_IJNSS_ISF_SC_EENSS_INSA_ILi32EEESC_EEEEESI_SJ_SI_SJ_NS1D_6fusion15FusionCallbacksIS1H_NS1M_17LinearCombinationISI_fSI_fLNS_15FloatRoundStyleE2EEESH_S1L_JEEENS4_5SM1004TMEM4LOAD26SM100_TMEM_LOAD_16dp256b4xENS4_13SM90_TMA_LOADENS11_INS12_ILi2ELi4ELi3EEES15_NSS_INS5_IJS16_S1J_EEENS5_IJS1J_SC_EEEEEEENS4_17SM75_U32x4_LDSM_NENS4_14SM90_TMA_STOREES21_NS4_17SM90_U32x4_STSM_NENS4_39AutoVectorizingCopyWithAssumedAlignmentILi128EEEEEEvvEEEEvNT_6ParamsE) ;  /* 0xffffff7804c87950 */ /* 0x000fea0003c3ffff */
        .weak           $__internal_2_$__cuda_sm10x_tcgen05_guardrail_trap_unallocated_columns_being_dealloced
        .type           $__internal_2_$__cuda_sm10x_tcgen05_guardrail_trap_unallocated_columns_being_dealloced,@function
        .size           $__internal_2_$__cuda_sm10x_tcgen05_guardrail_trap_unallocated_columns_being_dealloced,(.L_x_165 - $__internal_2_$__cuda_sm10x_tcgen05_guardrail_trap_unallocated_columns_being_dealloced)
$__internal_2_$__cuda_sm10x_tcgen05_guardrail_trap_unallocated_columns_being_dealloced:
[----:B------:R-:W-:Y:S05]  /*84e0*/  BPT.TRAP 0x1 ;  /* 0x000000040000795c */ /* 0x000fea0000300000 */
[----:B------:R-:W-:-:S04]  /*84f0*/  HFMA2 R3, -RZ, RZ, 0, 0 ;  /* 0x00000000ff037431 */ /* 0x000fc800000001ff */
[----:B------:R-:W-:Y:S05]  /*8500*/  RET.REL.NODEC R2 `(_ZN7cutlass13device_kernelINS_4gemm6kernel13GemmUniversalIN4cute5tupleIJiiiiEEENS1_10collective13CollectiveMmaINS1_35MainloopSm100TmaUmmaWarpSpecializedILi4ELi2ELi4ENS5_IJNS4_1CILi2EEESB_NSA_ILi1EEEEEEEENS5_IJNSA_ILi64EEESF_NSA_ILi128EEEEEENS_6half_tENS5_IJlSC_lEEESI_SJ_NS4_8TiledMMAINS4_8MMA_AtomIJNS4_20SM100_MMA_F16BF16_SSISI_SI_fLi64ELi64ELNS4_4UMMA5MajorE0ELSO_0ELNSN_7ScaleInE0ELSP_0EEEEEENS4_6LayoutINS5_IJSC_SC_SC_EEENS5_IJNSA_ILi0EEESU_SU_EEEEENS5_IJNS4_10UnderscoreESX_SX_EEEEENS4_23SM90_TMA_LOAD_MULTICASTENS4_14ComposedLayoutINS4_7SwizzleILi3ELi4ELi3EEENS4_18smem_ptr_flag_bitsILi16EEENSS_INS5_IJNSA_ILi8EEESF_EEENS5_IJSF_SC_EEEEEEEvNS4_8identityES10_S1A_vS1B_EENS_8epilogue10collective18CollectiveEpilogueINS1D_23Sm100TmaWarpSpecializedILi3ELi2ELi16ELb1ELb0EEEJSH_NS5_IJNSS_ISF_SC_EENSS_INSA_ILi32EEESC_EEEEESI_SJ_SI_SJ_NS1D_6fusion15FusionCallbacksIS1H_NS1M_17LinearCombinationISI_fSI_fLNS_15FloatRoundStyleE2EEESH_S1L_JEEENS4_5SM1004TMEM4LOAD26SM100_TMEM_LOAD_16dp256b4xENS4_13SM90_TMA_LOADENS11_INS12_ILi2ELi4ELi3EEES15_NSS_INS5_IJS16_S1J_EEENS5_IJS1J_SC_EEEEEEENS4_17SM75_U32x4_LDSM_NENS4_14SM90_TMA_STOREES21_NS4_17SM90_U32x4_STSM_NENS4_39AutoVectorizingCopyWithAssumedAlignmentILi128EEEEEEvvEEEEvNT_6ParamsE) ;  /* 0xffffff7802bc7950 */ /* 0x000fea0003c3ffff */
.L_x_164:
[----:B------:R-:W-:-:S00]  /*8510*/  BRA `(.L_x_164) ;  /* 0xfffffffc00fc7947 */ /* 0x000fc0000383ffff */
[----:B------:R-:W-:-:S00]  /*8520*/  NOP ;  /* 0x0000000000007918 */ /* 0x000fc00000000000 */
        /* <DEDUP_REMOVED lines=13> */
.L_x_165:


//--------------------- .nv.global.init           --------------------------
	.section	.nv.global.init,"aw",@progbits
.nv.global.init:
	.type		$str$27,@object
	.size		$str$27,($str$28 - $str$27)
$str$27:
        /*0000*/ 	.byte	0x28, 0x61, 0x64, 0x64, 0x72, 0x65, 0x73, 0x73, 0x20, 0x26, 0x20, 0x6d, 0x61, 0x73, 0x6b, 0x29
        /*0010*/ 	.byte	0x20, 0x3d, 0x3d, 0x20, 0x30, 0x00
	.type		$str$28,@object
	.size		$str$28,($str$26 - $str$28)
$str$28:
        /*0016*/ 	.byte	0x2f, 0x74, 0x6d, 0x70, 0x2f, 0x63, 0x75, 0x74, 0x6c, 0x61, 0x73, 0x73, 0x5f, 0x73, 0x77, 0x65
        /*0026*/ 	.byte	0x65, 0x70, 0x5f, 0x73, 0x72, 0x63, 0x2f, 0x69, 0x6e, 0x63, 0x6c, 0x75, 0x64, 0x65, 0x2f, 0x63
        /*0036*/ 	.byte	0x75, 0x74, 0x65, 0x2f, 0x70, 0x6f, 0x69, 0x6e, 0x74, 0x65, 0x72, 0x5f, 0x66, 0x6c, 0x61, 0x67
        /*0046*/ 	.byte	0x67, 0x65, 0x64, 0x2e, 0x68, 0x70, 0x70, 0x00
	.type		$str$26,@object
	.size		$str$26,($str$25 - $str$26)
$str$26:
        /*004e*/ 	.byte	0x2f, 0x74, 0x6d, 0x70, 0x2f, 0x63, 0x75, 0x74, 0x6c, 0x61, 0x73, 0x73, 0x5f, 0x73, 0x77, 0x65
        /*005e*/ 	.byte	0x65, 0x70, 0x5f, 0x73, 0x72, 0x63, 0x2f, 0x69, 0x6e, 0x63, 0x6c, 0x75, 0x64, 0x65, 0x2f, 0x63
        /*006e*/ 	.byte	0x75, 0x74, 0x65, 0x2f, 0x61, 0x74, 0x6f, 0x6d, 0x2f, 0x63, 0x6f, 0x70, 0x79, 0x5f, 0x74, 0x72
        /*007e*/ 	.byte	0x61, 0x69, 0x74, 0x73, 0x5f, 0x73, 0x6d, 0x31, 0x30, 0x30, 0x2e, 0x68, 0x70, 0x70, 0x00
	.type		$str$25,@object
	.size		$str$25,(__unnamed_1 - $str$25)
$str$25:
        /*008d*/ 	.byte	0x28, 0x28, 0x75, 0x69, 0x6e, 0x74, 0x33, 0x32, 0x5f, 0x74, 0x28, 0x74, 0x68, 0x72, 0x65, 0x61
        /*009d*/ 	.byte	0x64, 0x49, 0x64, 0x78, 0x2e, 0x78, 0x29, 0x20, 0x2f, 0x20, 0x33, 0x32, 0x29, 0x20, 0x25, 0x20
        /*00ad*/ 	.byte	0x34, 0x29, 0x20, 0x3d, 0x3d, 0x20, 0x28, 0x28, 0x28, 0x74, 0x6d, 0x65, 0x6d, 0x5f, 0x61, 0x64
        /*00bd*/ 	.byte	0x64, 0x72, 0x20, 0x3e, 0x3e, 0x20, 0x31, 0x36, 0x29, 0x20, 0x2f, 0x20, 0x33, 0x32, 0x29, 0x20
        /*00cd*/ 	.byte	0x25, 0x20, 0x34, 0x29, 0x00
	.type		__unnamed_1,@object
	.size		__unnamed_1,(__unnamed_2 - __unnamed_1)
__unnamed_1:
        /*00d2*/ 	.byte	0x61, 0x75, 0x74, 0x6f, 0x20, 0x63, 0x75, 0x74, 0x65, 0x3a, 0x3a, 0x61, 0x73, 0x5f, 0x70, 0x6f
        /* <DEDUP_REMOVED lines=24> */
        /*0262*/ 	.byte	0x3e, 0x3e, 0x3e, 0x5d, 0x00
	.type		__unnamed_2,@object
	.size		__unnamed_2,(.L_2 - __unnamed_2)
__unnamed_2:
        /* <DEDUP_REMOVED lines=46> */
.L_2:


//--------------------- .nv.shared._ZN7cutlass13device_kernelINS_4gemm6kernel13GemmUniversalIN4cute5tupleIJiiiiEEENS1_10collective13CollectiveMmaINS1_35MainloopSm100TmaUmmaWarpSpecializedILi4ELi2ELi4ENS5_IJNS4_1CILi2EEESB_NSA_ILi1EEEEEEEENS5_IJNSA_ILi64EEESF_NSA_ILi128EEEEEENS_6half_tENS5_IJlSC_lEEESI_SJ_NS4_8TiledMMAINS4_8MMA_AtomIJNS4_20SM100_MMA_F16BF16_SSISI_SI_fLi64ELi64ELNS4_4UMMA5MajorE0ELSO_0ELNSN_7ScaleInE0ELSP_0EEEEEENS4_6LayoutINS5_IJSC_SC_SC_EEENS5_IJNSA_ILi0EEESU_SU_EEEEENS5_IJNS4_10UnderscoreESX_SX_EEEEENS4_23SM90_TMA_LOAD_MULTICASTENS4_14ComposedLayoutINS4_7SwizzleILi3ELi4ELi3EEENS4_18smem_ptr_flag_bitsILi16EEENSS_INS5_IJNSA_ILi8EEESF_EEENS5_IJSF_SC_EEEEEEEvNS4_8identityES10_S1A_vS1B_EENS_8epilogue10collective18CollectiveEpilogueINS1D_23Sm100TmaWarpSpecializedILi3ELi2ELi16ELb1ELb0EEEJSH_NS5_IJNSS_ISF_SC_EENSS_INSA_ILi32EEESC_EEEEESI_SJ_SI_SJ_NS1D_6fusion15FusionCallbacksIS1H_NS1M_17LinearCombinationISI_fSI_fLNS_15FloatRoundStyleE2EEESH_S1L_JEEENS4_5SM1004TMEM4LOAD26SM100_TMEM_LOAD_16dp256b4xENS4_13SM90_TMA_LOADENS11_INS12_ILi2ELi4ELi3EEES15_NSS_INS5_IJS16_S1J_EEENS5_IJS1J_SC_EEEEEEENS4_17SM75_U32x4_LDSM_NENS4_14SM90_TMA_STOREES21_NS4_17SM90_U32x4_STSM_NENS4_39AutoVectorizingCopyWithAssumedAlignmentILi128EEEEEEvvEEEEvNT_6ParamsE --------------------------
	.section	.nv.shared._ZN7cutlass13device_kernelINS_4gemm6kernel13GemmUniversalIN4cute5tupleIJiiiiEEENS1_10collective13CollectiveMmaINS1_35MainloopSm100TmaUmmaWarpSpecializedILi4ELi2ELi4ENS5_IJNS4_1CILi2EEESB_NSA_ILi1EEEEEEEENS5_IJNSA_ILi64EEESF_NSA_ILi128EEEEEENS_6half_tENS5_IJlSC_lEEESI_SJ_NS4_8TiledMMAINS4_8MMA_AtomIJNS4_20SM100_MMA_F16BF16_SSISI_SI_fLi64ELi64ELNS4_4UMMA5MajorE0ELSO_0ELNSN_7ScaleInE0ELSP_0EEEEEENS4_6LayoutINS5_IJSC_SC_SC_EEENS5_IJNSA_ILi0EEESU_SU_EEEEENS5_IJNS4_10UnderscoreESX_SX_EEEEENS4_23SM90_TMA_LOAD_MULTICASTENS4_14ComposedLayoutINS4_7SwizzleILi3ELi4ELi3EEENS4_18smem_ptr_flag_bitsILi16EEENSS_INS5_IJNSA_ILi8EEESF_EEENS5_IJSF_SC_EEEEEEEvNS4_8identityES10_S1A_vS1B_EENS_8epilogue10collective18CollectiveEpilogueINS1D_23Sm100TmaWarpSpecializedILi3ELi2ELi16ELb1ELb0EEEJSH_NS5_IJNSS_ISF_SC_EENSS_INSA_ILi32EEESC_EEEEESI_SJ_SI_SJ_NS1D_6fusion15FusionCallbacksIS1H_NS1M_17LinearCombinationISI_fSI_fLNS_15FloatRoundStyleE2EEESH_S1L_JEEENS4_5SM1004TMEM4LOAD26SM100_TMEM_LOAD_16dp256b4xENS4_13SM90_TMA_LOADENS11_INS12_ILi2ELi4ELi3EEES15_NSS_INS5_IJS16_S1J_EEENS5_IJS1J_SC_EEEEEEENS4_17SM75_U32x4_LDSM_NENS4_14SM90_TMA_STOREES21_NS4_17SM90_U32x4_STSM_NENS4_39AutoVectorizingCopyWithAssumedAlignmentILi128EEEEEEvvEEEEvNT_6ParamsE,"aw",@nobits
	.sectionflags	@""
	.align	16
	.zero		1024


//--------------------- .nv.shared.reserved.0     --------------------------
	.section	.nv.shared.reserved.0,"aw",@nobits
	.weak		__nv_reservedSMEM_offset_0_alias
	.size		__nv_reservedSMEM_offset_0_alias, 0, 64
	.other		__nv_reservedSMEM_offset_0_alias,@"STO_CUDA_RESERVED_SHARED STV_DEFAULT"
__nv_reservedSMEM_offset_0_alias:
	.zero		0
.nv.shared.reserved.0:
	.zero		64
	.weak		__nv_reservedSMEM_tcgen05_partition
	.type		__nv_reservedSMEM_tcgen05_partition,@object
	.size		__nv_reservedSMEM_tcgen05_partition,(.L_0 - __nv_reservedSMEM_tcgen05_partition)
__nv_reservedSMEM_tcgen05_partition:
	.zero		32
.L_0:


//--------------------- .nv.global                --------------------------
	.section	.nv.global,"aw",@nobits
.nv.global:
	.type		_ZN39_INTERNAL_937e86ef_4_k_cu_fb0c8c66_72864cute1_E,@object
	.size		_ZN39_INTERNAL_937e86ef_4_k_cu_fb0c8c66_72864cute1_E,(_ZN39_INTERNAL_937e86ef_4_k_cu_fb0c8c66_72864cuda3std3__45__cpo6cbeginE - _ZN39_INTERNAL_937e86ef_4_k_cu_fb0c8c66_72864cute1_E)
_ZN39_INTERNAL_937e86ef_4_k_cu_fb0c8c66_72864cute1_E:
	.zero		1
	.type		_ZN39_INTERNAL_937e86ef_4_k_cu_fb0c8c66_72864cuda3std3__45__cpo6cbeginE,@object
	.size		_ZN39_INTERNAL_937e86ef_4_k_cu_fb0c8c66_72864cuda3std3__45__cpo6cbeginE,(_ZN39_INTERNAL_937e86ef_4_k_cu_fb0c8c66_72864cuda3std3__48in_placeE - _ZN39_INTERNAL_937e86ef_4_k_cu_fb0c8c66_72864cuda3std3__45__cpo6cbeginE)
_ZN39_INTERNAL_937e86ef_4_k_cu_fb0c8c66_72864cuda3std3__45__cpo6cbeginE:
	.zero		1
	.type		_ZN39_INTERNAL_937e86ef_4_k_cu_fb0c8c66_72864cuda3std3__48in_placeE,@object
	.size		_ZN39_INTERNAL_937e86ef_4_k_cu_fb0c8c66_72864cuda3std3__48in_placeE,(_ZN39_INTERNAL_937e86ef_4_k_cu_fb0c8c66_72864cuda3std6ranges3__45__cpo9iter_moveE - _ZN39_INTERNAL_937e86ef_4_k_cu_fb0c8c66_72864cuda3std3__48in_placeE)
_ZN39_INTERNAL_937e86ef_4_k_cu_fb0c8c66_72864cuda3std3__48in_placeE:
	.zero		1
	.type		_ZN39_INTERNAL_937e86ef_4_k_cu_fb0c8c66_72864cuda3std6ranges3__45__cpo9iter_moveE,@object
	.size		_ZN39_INTERNAL_937e86ef_4_k_cu_fb0c8c66_72864cuda3std6ranges3__45__cpo9iter_moveE,(_ZN39_INTERNAL_937e86ef_4_k_cu_fb0c8c66_72864cuda3std3__45__cpo5beginE - _ZN39_INTERNAL_937e86ef_4_k_cu_fb0c8c66_72864cuda3std6ranges3__45__cpo9iter_moveE)
_ZN39_INTERNAL_937e86ef_4_k_cu_fb0c8c66_72864cuda3std6ranges3__45__cpo9iter_moveE:
	.zero		1
	.type		_ZN39_INTERNAL_937e86ef_4_k_cu_fb0c8c66_72864cuda3std3__45__cpo5beginE,@object
	.size		_ZN39_INTERNAL_937e86ef_4_k_cu_fb0c8c66_72864cuda3std3__45__cpo5beginE,(_ZN39_INTERNAL_937e86ef_4_k_cu_fb0c8c66_72864cuda3std3__441_GLOBAL__N__937e86ef_4_k_cu_fb0c8c66_72866ignoreE - _ZN39_INTERNAL_937e86ef_4_k_cu_fb0c8c66_72864cuda3std3__45__cpo5beginE)
_ZN39_INTERNAL_937e86ef_4_k_cu_fb0c8c66_72864cuda3std3__45__cpo5beginE:
	.zero		1
	.type		_ZN39_INTERNAL_937e86ef_4_k_cu_fb0c8c66_72864cuda3std3__441_GLOBAL__N__937e86ef_4_k_cu_fb0c8c66_72866ignoreE,@object
	.size		_ZN39_INTERNAL_937e86ef_4_k_cu_fb0c8c66_72864cuda3std3__441_GLOBAL__N__937e86ef_4_k_cu_fb0c8c66_72866ignoreE,(_ZN39_INTERNAL_937e86ef_4_k_cu_fb0c8c66_72864cute7productE - _ZN39_INTERNAL_937e86ef_4_k_cu_fb0c8c66_72864cuda3std3__441_GLOBAL__N__937e86ef_4_k_cu_fb0c8c66_72866ignoreE)
_ZN39_INTERNAL_937e86ef_4_k_cu_fb0c8c66_72864cuda3std3__441_GLOBAL__N__937e86ef_4_k_cu_fb0c8c66_72866ignoreE:
	.zero		1
	.type		_ZN39_INTERNAL_937e86ef_4_k_cu_fb0c8c66_72864cute7productE,@object
	.size		_ZN39_INTERNAL_937e86ef_4_k_cu_fb0c8c66_72864cute7productE,(_ZN39_INTERNAL_937e86ef_4_k_cu_fb0c8c66_72864cuda3std3__45__cpo3endE - _ZN39_INTERNAL_937e86ef_4_k_cu_fb0c8c66_72864cute7productE)
_ZN39_INTERNAL_937e86ef_4_k_cu_fb0c8c66_72864cute7productE:
	.zero		1
	.type		_ZN39_INTERNAL_937e86ef_4_k_cu_fb0c8c66_72864cuda3std3__45__cpo3endE,@object
	.size		_ZN39_INTERNAL_937e86ef_4_k_cu_fb0c8c66_72864cuda3std3__45__cpo3endE,(_ZN39_INTERNAL_937e86ef_4_k_cu_fb0c8c66_72864cuda3std3__419piecewise_constructE - _ZN39_INTERNAL_937e86ef_4_k_cu_fb0c8c66_72864cuda3std3__45__cpo3endE)
_ZN39_INTERNAL_937e86ef_4_k_cu_fb0c8c66_72864cuda3std3__45__cpo3endE:
	.zero		1
	.type		_ZN39_INTERNAL_937e86ef_4_k_cu_fb0c8c66_72864cuda3std3__419piecewise_constructE,@object
	.size		_ZN39_INTERNAL_937e86ef_4_k_cu_fb0c8c66_72864cuda3std3__419piecewise_constructE,(_ZN39_INTERNAL_937e86ef_4_k_cu_fb0c8c66_72864cuda3std3__45__cpo4cendE - _ZN39_INTERNAL_937e86ef_4_k_cu_fb0c8c66_72864cuda3std3__419piecewise_constructE)
_ZN39_INTERNAL_937e86ef_4_k_cu_fb0c8c66_72864cuda3std3__419piecewise_constructE:
	.zero		1
	.type		_ZN39_INTERNAL_937e86ef_4_k_cu_fb0c8c66_72864cuda3std3__45__cpo4cendE,@object
	.size		_ZN39_INTERNAL_937e86ef_4_k_cu_fb0c8c66_72864cuda3std3__45__cpo4cendE,(_ZN39_INTERNAL_937e86ef_4_k_cu_fb0c8c66_72864cuda3std6ranges3__45__cpo4swapE - _ZN39_INTERNAL_937e86ef_4_k_cu_fb0c8c66_72864cuda3std3__45__cpo4cendE)
_ZN39_INTERNAL_937e86ef_4_k_cu_fb0c8c66_72864cuda3std3__45__cpo4cendE:
	.zero		1
	.type		_ZN39_INTERNAL_937e86ef_4_k_cu_fb0c8c66_72864cuda3std6ranges3__45__cpo4swapE,@object
	.size		_ZN39_INTERNAL_937e86ef_4_k_cu_fb0c8c66_72864cuda3std6ranges3__45__cpo4swapE,(.L_10 - _ZN39_INTERNAL_937e86ef_4_k_cu_fb0c8c66_72864cuda3std6ranges3__45__cpo4swapE)
_ZN39_INTERNAL_937e86ef_4_k_cu_fb0c8c66_72864cuda3std6ranges3__45__cpo4swapE:
	.zero		1
.L_10:


//--------------------- .nv.constant0._ZN7cutlass13device_kernelINS_4gemm6kernel13GemmUniversalIN4cute5tupleIJiiiiEEENS1_10collective13CollectiveMmaINS1_35MainloopSm100TmaUmmaWarpSpecializedILi4ELi2ELi4ENS5_IJNS4_1CILi2EEESB_NSA_ILi1EEEEEEEENS5_IJNSA_ILi64EEESF_NSA_ILi128EEEEEENS_6half_tENS5_IJlSC_lEEESI_SJ_NS4_8TiledMMAINS4_8MMA_AtomIJNS4_20SM100_MMA_F16BF16_SSISI_SI_fLi64ELi64ELNS4_4UMMA5MajorE0ELSO_0ELNSN_7ScaleInE0ELSP_0EEEEEENS4_6LayoutINS5_IJSC_SC_SC_EEENS5_IJNSA_ILi0EEESU_SU_EEEEENS5_IJNS4_10UnderscoreESX_SX_EEEEENS4_23SM90_TMA_LOAD_MULTICASTENS4_14ComposedLayoutINS4_7SwizzleILi3ELi4ELi3EEENS4_18smem_ptr_flag_bitsILi16EEENSS_INS5_IJNSA_ILi8EEESF_EEENS5_IJSF_SC_EEEEEEEvNS4_8identityES10_S1A_vS1B_EENS_8epilogue10collective18CollectiveEpilogueINS1D_23Sm100TmaWarpSpecializedILi3ELi2ELi16ELb1ELb0EEEJSH_NS5_IJNSS_ISF_SC_EENSS_INSA_ILi32EEESC_EEEEESI_SJ_SI_SJ_NS1D_6fusion15FusionCallbacksIS1H_NS1M_17LinearCombinationISI_fSI_fLNS_15FloatRoundStyleE2EEESH_S1L_JEEENS4_5SM1004TMEM4LOAD26SM100_TMEM_LOAD_16dp256b4xENS4_13SM90_TMA_LOADENS11_INS12_ILi2ELi4ELi3EEES15_NSS_INS5_IJS16_S1J_EEENS5_IJS1J_SC_EEEEEEENS4_17SM75_U32x4_LDSM_NENS4_14SM90_TMA_STOREES21_NS4_17SM90_U32x4_STSM_NENS4_39AutoVectorizingCopyWithAssumedAlignmentILi128EEEEEEvvEEEEvNT_6ParamsE --------------------------
	.section	.nv.constant0._ZN7cutlass13device_kernelINS_4gemm6kernel13GemmUniversalIN4cute5tupleIJiiiiEEENS1_10collective13CollectiveMmaINS1_35MainloopSm100TmaUmmaWarpSpecializedILi4ELi2ELi4ENS5_IJNS4_1CILi2EEESB_NSA_ILi1EEEEEEEENS5_IJNSA_ILi64EEESF_NSA_ILi128EEEEEENS_6half_tENS5_IJlSC_lEEESI_SJ_NS4_8TiledMMAINS4_8MMA_AtomIJNS4_20SM100_MMA_F16BF16_SSISI_SI_fLi64ELi64ELNS4_4UMMA5MajorE0ELSO_0ELNSN_7ScaleInE0ELSP_0EEEEEENS4_6LayoutINS5_IJSC_SC_SC_EEENS5_IJNSA_ILi0EEESU_SU_EEEEENS5_IJNS4_10UnderscoreESX_SX_EEEEENS4_23SM90_TMA_LOAD_MULTICASTENS4_14ComposedLayoutINS4_7SwizzleILi3ELi4ELi3EEENS4_18smem_ptr_flag_bitsILi16EEENSS_INS5_IJNSA_ILi8EEESF_EEENS5_IJSF_SC_EEEEEEEvNS4_8identityES10_S1A_vS1B_EENS_8epilogue10collective18CollectiveEpilogueINS1D_23Sm100TmaWarpSpecializedILi3ELi2ELi16ELb1ELb0EEEJSH_NS5_IJNSS_ISF_SC_EENSS_INSA_ILi32EEESC_EEEEESI_SJ_SI_SJ_NS1D_6fusion15FusionCallbacksIS1H_NS1M_17LinearCombinationISI_fSI_fLNS_15FloatRoundStyleE2EEESH_S1L_JEEENS4_5SM1004TMEM4LOAD26SM100_TMEM_LOAD_16dp256b4xENS4_13SM90_TMA_LOADENS11_INS12_ILi2ELi4ELi3EEES15_NSS_INS5_IJS16_S1J_EEENS5_IJS1J_SC_EEEEEEENS4_17SM75_U32x4_LDSM_NENS4_14SM90_TMA_STOREES21_NS4_17SM90_U32x4_STSM_NENS4_39AutoVectorizingCopyWithAssumedAlignmentILi128EEEEEEvvEEEEvNT_6ParamsE,"a",@progbits
	.sectionflags	@""
	.align	4
.nv.constant0._ZN7cutlass13device_kernelINS_4gemm6kernel13GemmUniversalIN4cute5tupleIJiiiiEEENS1_10collective13CollectiveMmaINS1_35MainloopSm100TmaUmmaWarpSpecializedILi4ELi2ELi4ENS5_IJNS4_1CILi2EEESB_NSA_ILi1EEEEEEEENS5_IJNSA_ILi64EEESF_NSA_ILi128EEEEEENS_6half_tENS5_IJlSC_lEEESI_SJ_NS4_8TiledMMAINS4_8MMA_AtomIJNS4_20SM100_MMA_F16BF16_SSISI_SI_fLi64ELi64ELNS4_4UMMA5MajorE0ELSO_0ELNSN_7ScaleInE0ELSP_0EEEEEENS4_6LayoutINS5_IJSC_SC_SC_EEENS5_IJNSA_ILi0EEESU_SU_EEEEENS5_IJNS4_10UnderscoreESX_SX_EEEEENS4_23SM90_TMA_LOAD_MULTICASTENS4_14ComposedLayoutINS4_7SwizzleILi3ELi4ELi3EEENS4_18smem_ptr_flag_bitsILi16EEENSS_INS5_IJNSA_ILi8EEESF_EEENS5_IJSF_SC_EEEEEEEvNS4_8identityES10_S1A_vS1B_EENS_8epilogue10collective18CollectiveEpilogueINS1D_23Sm100TmaWarpSpecializedILi3ELi2ELi16ELb1ELb0EEEJSH_NS5_IJNSS_ISF_SC_EENSS_INSA_ILi32EEESC_EEEEESI_SJ_SI_SJ_NS1D_6fusion15FusionCallbacksIS1H_NS1M_17LinearCombinationISI_fSI_fLNS_15FloatRoundStyleE2EEESH_S1L_JEEENS4_5SM1004TMEM4LOAD26SM100_TMEM_LOAD_16dp256b4xENS4_13SM90_TMA_LOADENS11_INS12_ILi2ELi4ELi3EEES15_NSS_INS5_IJS16_S1J_EEENS5_IJS1J_SC_EEEEEEENS4_17SM75_U32x4_LDSM_NENS4_14SM90_TMA_STOREES21_NS4_17SM90_U32x4_STSM_NENS4_39AutoVectorizingCopyWithAssumedAlignmentILi128EEEEEEvvEEEEvNT_6ParamsE:
	.zero		2944


//--------------------- SYMBOLS --------------------------

	.type		.nv.reservedSmem.offset0,@object
	.size		.nv.reservedSmem.offset0,0x4
	.type		.nv.reservedSmem.cap,@object
	.size		.nv.reservedSmem.cap,0x4
	.type		__assertfail,@function
